# CuTe-DSL kernel — source=cudnn_frontend_dsl family=grouped_gemm_swiglu
# config = {"ab_dtype": "Float8E4M3FN", "sf_vec": 32, "d_dtype": "Float8E4M3FN", "vector_f32": true, "mma_mn": [256, 256], "cluster_mn": [2, 1]}


// ===== COMPILED SASS (sm_100a) =====

	.target	sm_100a

	.elftype	@"ET_EXEC"


//--------------------- .note.nv.tkinfo           --------------------------
	.section	.note.nv.tkinfo,"",@"SHT_NOTE"
	.sectionflags	@"SHF_NOTE_NV_TKINFO"
	.tkinfo
        /*0018*/ 	.word	0x00000081
        /*0030*/ 	.string	""
        /*0030*/ 	.string	"ptxas"
        /*0030*/ 	.string	"Cuda compilation tools, release 12.9, V12.9.83"
        /*0030*/ 	.string	"Build system must define TOOLS_VERSION_EXTENDED"
        /*0030*/ 	.string	"-O 3 -arch sm_100a "



//--------------------- .note.nv.cuver            --------------------------
	.section	.note.nv.cuver,"",@"SHT_NOTE"
	.sectionflags	@"SHF_NOTE_NV_CUVER"
        /*0018*/ 	.short	0x0001
        /*001a*/ 	.short	0x0064
        /*001c*/ 	.short	0x0001
        /*001e*/ 	.short	0x0000
        /*0020*/ 	.short	0x0001
        /*0022*/ 	.short	0x0000


//--------------------- .nv.info                  --------------------------
	.section	.nv.info,"",@"SHT_CUDA_INFO"
	.align	4


	//----- nvinfo : EIATTR_REGCOUNT
	.align		4
        /*0000*/ 	.byte	0x04, 0x2f
        /*0002*/ 	.short	(.L_6 - .L_5)
	.align		4
.L_5:
        /*0004*/ 	.word	index@(kernel_cutlass_kernel_cudnngrouped_gemmgrouped_gemm_swiglugrouped_gemm_swiglu_quantBlockScaledContiguousGroupedGemmKernel_object_at__TiledMMA_ThrLayoutVMNK21111000_PermutationMNK____MMAAt_0)
        /*0008*/ 	.word	0x00000086


	//----- nvinfo : EIATTR_FRAME_SIZE
	.align		4
.L_6:
        /*000c*/ 	.byte	0x04, 0x11
        /*000e*/ 	.short	(.L_8 - .L_7)
	.align		4
.L_7:
        /*0010*/ 	.word	index@($__internal_2_$__cuda_sm10x_tcgen05_guardrail_trap_unallocated_columns_being_dealloced)
        /*0014*/ 	.word	0x00000000


	//----- nvinfo : EIATTR_FRAME_SIZE
	.align		4
.L_8:
        /*0018*/ 	.byte	0x04, 0x11
        /*001a*/ 	.short	(.L_10 - .L_9)
	.align		4
.L_9:
        /*001c*/ 	.word	index@($__internal_1_$__cuda_sm10x_tcgen05_guardrail_trap_phase_invalid_during_alloc)
        /*0020*/ 	.word	0x00000000


	//----- nvinfo : EIATTR_FRAME_SIZE
	.align		4
.L_10:
        /*0024*/ 	.byte	0x04, 0x11
        /*0026*/ 	.short	(.L_12 - .L_11)
	.align		4
.L_11:
        /*0028*/ 	.word	index@($__internal_0_$__cuda_sm10x_tcgen05_guardrail_trap_col_being_dealloced_not_returned_by_alloc)
        /*002c*/ 	.word	0x00000000


	//----- nvinfo : EIATTR_FRAME_SIZE
	.align		4
.L_12:
        /*0030*/ 	.byte	0x04, 0x11
        /*0032*/ 	.short	(.L_14 - .L_13)
	.align		4
.L_13:
        /*0034*/ 	.word	index@(kernel_cutlass_kernel_cudnngrouped_gemmgrouped_gemm_swiglugrouped_gemm_swiglu_quantBlockScaledContiguousGroupedGemmKernel_object_at__TiledMMA_ThrLayoutVMNK21111000_PermutationMNK____MMAAt_0)
        /*0038*/ 	.word	0x00000000


	//----- nvinfo : EIATTR_MIN_STACK_SIZE
	.align		4
.L_14:
        /*003c*/ 	.byte	0x04, 0x12
        /*003e*/ 	.short	(.L_16 - .L_15)
	.align		4
.L_15:
        /*0040*/ 	.word	index@(kernel_cutlass_kernel_cudnngrouped_gemmgrouped_gemm_swiglugrouped_gemm_swiglu_quantBlockScaledContiguousGroupedGemmKernel_object_at__TiledMMA_ThrLayoutVMNK21111000_PermutationMNK____MMAAt_0)
        /*0044*/ 	.word	0x00000000
.L_16:


//--------------------- .nv.info.kernel_cutlass_kernel_cudnngrouped_gemmgrouped_gemm_swiglugrouped_gemm_swiglu_quantBlockScaledContiguousGroupedGemmKernel_object_at__TiledMMA_ThrLayoutVMNK21111000_PermutationMNK____MMAAt_0 --------------------------
	.section	.nv.info.kernel_cutlass_kernel_cudnngrouped_gemmgrouped_gemm_swiglugrouped_gemm_swiglu_quantBlockScaledContiguousGroupedGemmKernel_object_at__TiledMMA_ThrLayoutVMNK21111000_PermutationMNK____MMAAt_0,"",@"SHT_CUDA_INFO"
	.sectionflags	@""
	.align	4


	//----- nvinfo : EIATTR_CUDA_API_VERSION
	.align		4
        /*0000*/ 	.byte	0x04, 0x37
        /*0002*/ 	.short	(.L_18 - .L_17)
.L_17:
        /*0004*/ 	.word	0x00000081


	//----- nvinfo : EIATTR_KPARAM_INFO
	.align		4
.L_18:
        /*0008*/ 	.byte	0x04, 0x17
        /*000a*/ 	.short	(.L_20 - .L_19)
.L_19:
        /*000c*/ 	.word	0x00000000
        /*0010*/ 	.short	0x000f
        /*0012*/ 	.short	0x03f8
        /*0014*/ 	.byte	0x00, 0xf0, 0x31, 0x00


	//----- nvinfo : EIATTR_KPARAM_INFO
	.align		4
.L_20:
        /*0018*/ 	.byte	0x04, 0x17
        /*001a*/ 	.short	(.L_22 - .L_21)
.L_21:
        /*001c*/ 	.word	0x00000000
        /*0020*/ 	.short	0x000e
        /*0022*/ 	.short	0x03ec
        /*0024*/ 	.byte	0x00, 0xf0, 0x31, 0x00


	//----- nvinfo : EIATTR_KPARAM_INFO
	.align		4
.L_22:
        /*0028*/ 	.byte	0x04, 0x17
        /*002a*/ 	.short	(.L_24 - .L_23)
.L_23:
        /*002c*/ 	.word	0x00000000
        /*0030*/ 	.short	0x000d
        /*0032*/ 	.short	0x03e0
        /*0034*/ 	.byte	0x00, 0xf0, 0x31, 0x00


	//----- nvinfo : EIATTR_KPARAM_INFO
	.align		4
.L_24:
        /*0038*/ 	.byte	0x04, 0x17
        /*003a*/ 	.short	(.L_26 - .L_25)
.L_25:
        /*003c*/ 	.word	0x00000000
        /*0040*/ 	.short	0x000c
        /*0042*/ 	.short	0x03d8
        /*0044*/ 	.byte	0x00, 0xf0, 0x21, 0x00


	//----- nvinfo : EIATTR_KPARAM_INFO
	.align		4
.L_26:
        /*0048*/ 	.byte	0x04, 0x17
        /*004a*/ 	.short	(.L_28 - .L_27)
.L_27:
        /*004c*/ 	.word	0x00000000
        /*0050*/ 	.short	0x000b
        /*0052*/ 	.short	0x03d0
        /*0054*/ 	.byte	0x00, 0xf0, 0x21, 0x00


	//----- nvinfo : EIATTR_KPARAM_INFO
	.align		4
.L_28:
        /*0058*/ 	.byte	0x04, 0x17
        /*005a*/ 	.short	(.L_30 - .L_29)
.L_29:
        /*005c*/ 	.word	0x00000000
        /*0060*/ 	.short	0x000a
        /*0062*/ 	.short	0x03c8
        /*0064*/ 	.byte	0x00, 0xf0, 0x21, 0x00


	//----- nvinfo : EIATTR_KPARAM_INFO
	.align		4
.L_30:
        /*0068*/ 	.byte	0x04, 0x17
        /*006a*/ 	.short	(.L_32 - .L_31)
.L_31:
        /*006c*/ 	.word	0x00000000
        /*0070*/ 	.short	0x0009
        /*0072*/ 	.short	0x03c0
        /*0074*/ 	.byte	0x00, 0xf0, 0x21, 0x00


	//----- nvinfo : EIATTR_KPARAM_INFO
	.align		4
.L_32:
        /*0078*/ 	.byte	0x04, 0x17
        /*007a*/ 	.short	(.L_34 - .L_33)
.L_33:
        /*007c*/ 	.word	0x00000000
        /*0080*/ 	.short	0x0008
        /*0082*/ 	.short	0x0340
        /*0084*/ 	.byte	0x00, 0xf0, 0x01, 0x02


	//----- nvinfo : EIATTR_KPARAM_INFO
	.align		4
.L_34:
        /*0088*/ 	.byte	0x04, 0x17
        /*008a*/ 	.short	(.L_36 - .L_35)
.L_35:
        /*008c*/ 	.word	0x00000000
        /*0090*/ 	.short	0x0007
        /*0092*/ 	.short	0x02c0
        /*0094*/ 	.byte	0x00, 0xf0, 0x01, 0x02


	//----- nvinfo : EIATTR_KPARAM_INFO
	.align		4
.L_36:
        /*0098*/ 	.byte	0x04, 0x17
        /*009a*/ 	.short	(.L_38 - .L_37)
.L_37:
        /*009c*/ 	.word	0x00000000
        /*00a0*/ 	.short	0x0006
        /*00a2*/ 	.short	0x0240
        /*00a4*/ 	.byte	0x00, 0xf0, 0x01, 0x02


	//----- nvinfo : EIATTR_KPARAM_INFO
	.align		4
.L_38:
        /*00a8*/ 	.byte	0x04, 0x17
        /*00aa*/ 	.short	(.L_40 - .L_39)
.L_39:
        /*00ac*/ 	.word	0x00000000
        /*00b0*/ 	.short	0x0005
        /*00b2*/ 	.short	0x01c0
        /*00b4*/ 	.byte	0x00, 0xf0, 0x01, 0x02


	//----- nvinfo : EIATTR_KPARAM_INFO
	.align		4
.L_40:
        /*00b8*/ 	.byte	0x04, 0x17
        /*00ba*/ 	.short	(.L_42 - .L_41)
.L_41:
        /*00bc*/ 	.word	0x00000000
        /*00c0*/ 	.short	0x0004
        /*00c2*/ 	.short	0x0140
        /*00c4*/ 	.byte	0x00, 0xf0, 0x01, 0x02


	//----- nvinfo : EIATTR_KPARAM_INFO
	.align		4
.L_42:
        /*00c8*/ 	.byte	0x04, 0x17
        /*00ca*/ 	.short	(.L_44 - .L_43)
.L_43:
        /*00cc*/ 	.word	0x00000000
        /*00d0*/ 	.short	0x0003
        /*00d2*/ 	.short	0x00c0
        /*00d4*/ 	.byte	0x00, 0xf0, 0x01, 0x02


	//----- nvinfo : EIATTR_KPARAM_INFO
	.align		4
.L_44:
        /*00d8*/ 	.byte	0x04, 0x17
        /*00da*/ 	.short	(.L_46 - .L_45)
.L_45:
        /*00dc*/ 	.word	0x00000000
        /*00e0*/ 	.short	0x0002
        /*00e2*/ 	.short	0x0040
        /*00e4*/ 	.byte	0x00, 0xf0, 0x01, 0x02


	//----- nvinfo : EIATTR_KPARAM_INFO
	.align		4
.L_46:
        /*00e8*/ 	.byte	0x04, 0x17
        /*00ea*/ 	.short	(.L_48 - .L_47)
.L_47:
        /*00ec*/ 	.word	0x00000000
        /*00f0*/ 	.short	0x0001
        /*00f2*/ 	.short	0x000c
        /*00f4*/ 	.byte	0x00, 0xf0, 0x31, 0x00


	//----- nvinfo : EIATTR_KPARAM_INFO
	.align		4
.L_48:
        /*00f8*/ 	.byte	0x04, 0x17
        /*00fa*/ 	.short	(.L_50 - .L_49)
.L_49:
        /*00fc*/ 	.word	0x00000000
        /*0100*/ 	.short	0x0000
        /*0102*/ 	.short	0x0000
        /*0104*/ 	.byte	0x00, 0xf0, 0x31, 0x00


	//----- nvinfo : EIATTR_AT_ENTRY_FRAGMENTS
	.align		4
.L_50:
        /*0108*/ 	.byte	0x04, 0x4f
        /*010a*/ 	.short	(.L_52 - .L_51)


	//   ....[0]....
.L_51:
        /*010c*/ 	.word	0x00000004


	//   ....[1]....
        /*0110*/ 	.word	0x00000005


	//----- nvinfo : EIATTR_RESERVED_SMEM_USED
	.align		4
.L_52:
        /*0114*/ 	.byte	0x01, 0x41
	.zero		2


	//----- nvinfo : EIATTR_SPARSE_MMA_MASK
	.align		4
        /*0118*/ 	.byte	0x03, 0x50
        /*011a*/ 	.short	0x0000


	//----- nvinfo : EIATTR_TCGEN05_2CTA_USED
	.align		4
        /*011c*/ 	.byte	0x01, 0x52
	.zero		2


	//----- nvinfo : EIATTR_MAXREG_COUNT
	.align		4
        /*0120*/ 	.byte	0x03, 0x1b
        /*0122*/ 	.short	0x00ff


	//----- nvinfo : EIATTR_NUM_BARRIERS
	.align		4
        /*0124*/ 	.byte	0x02, 0x4c
        /*0126*/ 	.byte	0x05
	.zero		1


	//----- nvinfo : EIATTR_INT_WARP_WIDE_INSTR_OFFSETS
	.align		4
        /*0128*/ 	.byte	0x04, 0x31
        /*012a*/ 	.short	(.L_54 - .L_53)


	//   ....[0]....
.L_53:
        /*012c*/ 	.word	0x000052f0


	//   ....[1]....
        /*0130*/ 	.word	0x00005370


	//   ....[2]....
        /*0134*/ 	.word	0x00005390


	//----- nvinfo : EIATTR_COOP_GROUP_MASK_REGIDS
	.align		4
.L_54:
        /*0138*/ 	.byte	0x04, 0x29
        /*013a*/ 	.short	(.L_56 - .L_55)


	//   ....[0]....
.L_55:
        /*013c*/ 	.word	0xffffffff


	//   ....[1]....
        /*0140*/ 	.word	0xffffffff


	//   ....[2]....
        /*0144*/ 	.word	0xffffffff


	//   ....[3]....
        /*0148*/ 	.word	0xffffffff


	//   ....[4]....
        /*014c*/ 	.word	0xffffffff


	//   ....[5]....
        /*0150*/ 	.word	0xffffffff


	//   ....[6]....
        /*0154*/ 	.word	0xffffffff


	//   ....[7]....
        /*0158*/ 	.word	0xffffffff


	//   ....[8]....
        /*015c*/ 	.word	0xffffffff


	//   ....[9]....
        /*0160*/ 	.word	0xffffffff


	//   ....[10]....
        /*0164*/ 	.word	0xffffffff


	//   ....[11]....
        /*0168*/ 	.word	0xffffffff


	//----- nvinfo : EIATTR_COOP_GROUP_INSTR_OFFSETS
	.align		4
.L_56:
        /*016c*/ 	.byte	0x04, 0x28
        /*016e*/ 	.short	(.L_58 - .L_57)


	//   ....[0]....
.L_57:
        /*0170*/ 	.word	0x00000140


	//   ....[1]....
        /*0174*/ 	.word	0x00000460


	//   ....[2]....
        /*0178*/ 	.word	0x000005d0


	//   ....[3]....
        /*017c*/ 	.word	0x00000850


	//   ....[4]....
        /*0180*/ 	.word	0x00000be0


	//   ....[5]....
        /*0184*/ 	.word	0x00000eb0


	//   ....[6]....
        /*0188*/ 	.word	0x00000f10


	//   ....[7]....
        /*018c*/ 	.word	0x00002ce0


	//   ....[8]....
        /*0190*/ 	.word	0x000032f0


	//   ....[9]....
        /*0194*/ 	.word	0x00004e50


	//   ....[10]....
        /*0198*/ 	.word	0x00005170


	//   ....[11]....
        /*019c*/ 	.word	0x00005430


	//----- nvinfo : EIATTR_VRC_CTA_INIT_COUNT
	.align		4
.L_58:
        /*01a0*/ 	.byte	0x02, 0x4a
        /*01a2*/ 	.byte	0x80
	.zero		1


	//----- nvinfo : EIATTR_MBARRIER_INSTR_OFFSETS
	.align		4
        /*01a4*/ 	.byte	0x04, 0x39
        /*01a6*/ 	.short	(.L_60 - .L_59)


	//   ....[0]....
.L_59:
        /*01a8*/ 	.word	0x00000350
        /*01ac*/ 	.word	0x000000ff
        /*01b0*/ 	.word	0x00000000
        /*01b4*/ 	.short	0x0100
        /*01b6*/ 	.byte	0x06
	.zero		1


	//   ....[1]....
        /*01b8*/ 	.word	0x00000360
        /*01bc*/ 	.word	0x000000ff
        /*01c0*/ 	.word	0x00000008
        /*01c4*/ 	.short	0x0100
        /*01c6*/ 	.byte	0x06
	.zero		1


	//   ....[2]....
        /*01c8*/ 	.word	0x00000370
        /*01cc*/ 	.word	0x000000ff
        /*01d0*/ 	.word	0x00000010
        /*01d4*/ 	.short	0x0100
        /*01d6*/ 	.byte	0x06
	.zero		1


	//   ....[3]....
        /*01d8*/ 	.word	0x00000380
        /*01dc*/ 	.word	0x000000ff
        /*01e0*/ 	.word	0x00000018
        /*01e4*/ 	.short	0x0100
        /*01e6*/ 	.byte	0x06
	.zero		1


	//   ....[4]....
        /*01e8*/ 	.word	0x00000390
        /*01ec*/ 	.word	0x000000ff
        /*01f0*/ 	.word	0x00000020
        /*01f4*/ 	.short	0x0100
        /*01f6*/ 	.byte	0x06
	.zero		1


	//   ....[5]....
        /*01f8*/ 	.word	0x000003a0
        /*01fc*/ 	.word	0x000000ff
        /*0200*/ 	.word	0x00000028
        /*0204*/ 	.short	0x0100
        /*0206*/ 	.byte	0x06
	.zero		1


	//   ....[6]....
        /*0208*/ 	.word	0x000003b0
        /*020c*/ 	.word	0x000000ff
        /*0210*/ 	.word	0x00000030
        /*0214*/ 	.short	0x0100
        /*0216*/ 	.byte	0x06
	.zero		1


	//   ....[7]....
        /*0218*/ 	.word	0x000003c0
        /*021c*/ 	.word	0x000000ff
        /*0220*/ 	.word	0x00000038
        /*0224*/ 	.short	0x0100
        /*0226*/ 	.byte	0x06
	.zero		1


	//   ....[8]....
        /*0228*/ 	.word	0x000003d0
        /*022c*/ 	.word	0x000000ff
        /*0230*/ 	.word	0x00000040
        /*0234*/ 	.short	0x0100
        /*0236*/ 	.byte	0x06
	.zero		1


	//   ....[9]....
        /*0238*/ 	.word	0x000003e0
        /*023c*/ 	.word	0x000000ff
        /*0240*/ 	.word	0x00000048
        /*0244*/ 	.short	0x0100
        /*0246*/ 	.byte	0x06
	.zero		1


	//   ....[10]....
        /*0248*/ 	.word	0x000003f0
        /*024c*/ 	.word	0x000000ff
        /*0250*/ 	.word	0x00000050
        /*0254*/ 	.short	0x0100
        /*0256*/ 	.byte	0x06
	.zero		1


	//   ....[11]....
        /*0258*/ 	.word	0x00000400
        /*025c*/ 	.word	0x000000ff
        /*0260*/ 	.word	0x00000058
        /*0264*/ 	.short	0x0100
        /*0266*/ 	.byte	0x06
	.zero		1


	//   ....[12]....
        /*0268*/ 	.word	0x00000570
        /*026c*/ 	.word	0x000000ff
        /*0270*/ 	.word	0x00000060
        /*0274*/ 	.short	0x0100
        /*0276*/ 	.byte	0x07
	.zero		1


	//   ....[13]....
        /*0278*/ 	.word	0x00000580
        /*027c*/ 	.word	0x000000ff
        /*0280*/ 	.word	0x00000068
        /*0284*/ 	.short	0x0100
        /*0286*/ 	.byte	0x07
	.zero		1


	//   ....[14]....
        /*0288*/ 	.word	0x000006f0
        /*028c*/ 	.word	0x000000ff
        /*0290*/ 	.word	0x00000070
        /*0294*/ 	.short	0x0100
        /*0296*/ 	.byte	0x07
	.zero		1


	//   ....[15]....
        /*0298*/ 	.word	0x00000700
        /*029c*/ 	.word	0x000000ff
        /*02a0*/ 	.word	0x00000078
        /*02a4*/ 	.short	0x0100
        /*02a6*/ 	.byte	0x07
	.zero		1


	//   ....[16]....
        /*02a8*/ 	.word	0x00000710
        /*02ac*/ 	.word	0x000000ff
        /*02b0*/ 	.word	0x00000080
        /*02b4*/ 	.short	0x0100
        /*02b6*/ 	.byte	0x07
	.zero		1


	//   ....[17]....
        /*02b8*/ 	.word	0x00000720
        /*02bc*/ 	.word	0x000000ff
        /*02c0*/ 	.word	0x00000088
        /*02c4*/ 	.short	0x0100
        /*02c6*/ 	.byte	0x07
	.zero		1


	//   ....[18]....
        /*02c8*/ 	.word	0x000007f0
        /*02cc*/ 	.word	0x000000ff
        /*02d0*/ 	.word	0x00000090
        /*02d4*/ 	.short	0x0100
        /*02d6*/ 	.byte	0x06
	.zero		1


	//   ....[19]....
        /*02d8*/ 	.word	0x00000f70
        /*02dc*/ 	.word	0x0000000e
        /*02e0*/ 	.word	0x00000080
        /*02e4*/ 	.short	0x010a
        /*02e6*/ 	.byte	0xff
	.zero		1


	//   ....[20]....
        /*02e8*/ 	.word	0x00001050
        /*02ec*/ 	.word	0x0000000e
        /*02f0*/ 	.word	0x00000070
        /*02f4*/ 	.short	0x0101
        /*02f6*/ 	.byte	0xff
	.zero		1


	//   ....[21]....
        /*02f8*/ 	.word	0x00001280
        /*02fc*/ 	.word	0x00000002
        /*0300*/ 	.word	0x00000080
        /*0304*/ 	.short	0x010a
        /*0306*/ 	.byte	0xff
	.zero		1


	//   ....[22]....
        /*0308*/ 	.word	0x000013a0
        /*030c*/ 	.word	0x00000002
        /*0310*/ 	.word	0x00000070
        /*0314*/ 	.short	0x0101
        /*0316*/ 	.byte	0xff
	.zero		1


	//   ....[23]....
        /*0318*/ 	.word	0x000013b0
        /*031c*/ 	.word	0x00000003
        /*0320*/ 	.word	0x00000080
        /*0324*/ 	.short	0x010a
        /*0326*/ 	.byte	0xff
	.zero		1


	//   ....[24]....
        /*0328*/ 	.word	0x00001440
        /*032c*/ 	.word	0x000000ff
        /*0330*/ 	.word	0x00000070
        /*0334*/ 	.short	0x010a
        /*0336*/ 	.byte	0x22
	.zero		1


	//   ....[25]....
        /*0338*/ 	.word	0x000014c0
        /*033c*/ 	.word	0x000000ff
        /*0340*/ 	.word	0x00000080
        /*0344*/ 	.short	0x0101
        /*0346*/ 	.byte	0x22
	.zero		1


	//   ....[26]....
        /*0348*/ 	.word	0x000015d0
        /*034c*/ 	.word	0x000000ff
        /*0350*/ 	.word	0x00000030
        /*0354*/ 	.short	0x010a
        /*0356*/ 	.byte	0x06
	.zero		1


	//   ....[27]....
        /*0358*/ 	.word	0x00001780
        /*035c*/ 	.word	0x000000ff
        /*0360*/ 	.word	0x00000030
        /*0364*/ 	.short	0x010a
        /*0366*/ 	.byte	0x05
	.zero		1


	//   ....[28]....
        /*0368*/ 	.word	0x000019f0
        /*036c*/ 	.word	0x000000ff
        /*0370*/ 	.word	0x00000030
        /*0374*/ 	.short	0x010a
        /*0376*/ 	.byte	0x21
	.zero		1


	//   ....[29]....
        /*0378*/ 	.word	0x00001a40
        /*037c*/ 	.word	0x00000003
        /*0380*/ 	.word	0x00000070
        /*0384*/ 	.short	0x010a
        /*0386*/ 	.byte	0xff
	.zero		1


	//   ....[30]....
        /*0388*/ 	.word	0x00001ae0
        /*038c*/ 	.word	0x00000003
        /*0390*/ 	.word	0x00000080
        /*0394*/ 	.short	0x0101
        /*0396*/ 	.byte	0xff
	.zero		1


	//   ....[31]....
        /*0398*/ 	.word	0x00001ce0
        /*039c*/ 	.word	0x000000ff
        /*03a0*/ 	.word	0x00000030
        /*03a4*/ 	.short	0x010a
        /*03a6*/ 	.byte	0x05
	.zero		1


	//   ....[32]....
        /*03a8*/ 	.word	0x00001dc0
        /*03ac*/ 	.word	0x000000ff
        /*03b0*/ 	.word	0x00000070
        /*03b4*/ 	.short	0x010a
        /*03b6*/ 	.byte	0x0c
	.zero		1


	//   ....[33]....
        /*03b8*/ 	.word	0x00001e50
        /*03bc*/ 	.word	0x000000ff
        /*03c0*/ 	.word	0x00000080
        /*03c4*/ 	.short	0x0101
        /*03c6*/ 	.byte	0x0c
	.zero		1


	//   ....[34]....
        /*03c8*/ 	.word	0x00002330
        /*03cc*/ 	.word	0x000000ff
        /*03d0*/ 	.word	0x00000000
        /*03d4*/ 	.short	0x010a
        /*03d6*/ 	.byte	0x19
	.zero		1


	//   ....[35]....
        /*03d8*/ 	.word	0x00002340
        /*03dc*/ 	.word	0x000000ff
        /*03e0*/ 	.word	0x00000068
        /*03e4*/ 	.short	0x010a
        /*03e6*/ 	.byte	0x0c
	.zero		1


	//   ....[36]....
        /*03e8*/ 	.word	0x00002390
        /*03ec*/ 	.word	0x000000ff
        /*03f0*/ 	.word	0x00000068
        /*03f4*/ 	.short	0x010a
        /*03f6*/ 	.byte	0x0c
	.zero		1


	//   ....[37]....
        /*03f8*/ 	.word	0x00002580
        /*03fc*/ 	.word	0x000000ff
        /*0400*/ 	.word	0x00000000
        /*0404*/ 	.short	0x010a
        /*0406*/ 	.byte	0x0d
	.zero		1


	//   ....[38]....
        /*0408*/ 	.word	0x00002760
        /*040c*/ 	.word	0x000000ff
        /*0410*/ 	.word	0x00000000
        /*0414*/ 	.short	0x010a
        /*0416*/ 	.byte	0x10
	.zero		1


	//   ....[39]....
        /*0418*/ 	.word	0x000027f0
        /*041c*/ 	.word	0x000000ff
        /*0420*/ 	.word	0x00000068
        /*0424*/ 	.short	0x010a
        /*0426*/ 	.byte	0x0c
	.zero		1


	//   ....[40]....
        /*0428*/ 	.word	0x00002810
        /*042c*/ 	.word	0x00000002
        /*0430*/ 	.word	0x00000070
        /*0434*/ 	.short	0x010a
        /*0436*/ 	.byte	0xff
	.zero		1


	//   ....[41]....
        /*0438*/ 	.word	0x000028c0
        /*043c*/ 	.word	0x00000002
        /*0440*/ 	.word	0x00000080
        /*0444*/ 	.short	0x0101
        /*0446*/ 	.byte	0xff
	.zero		1


	//   ....[42]....
        /*0448*/ 	.word	0x00002970
        /*044c*/ 	.word	0x00000000
        /*0450*/ 	.word	0x00000068
        /*0454*/ 	.short	0x010a
        /*0456*/ 	.byte	0xff
	.zero		1


	//   ....[43]....
        /*0458*/ 	.word	0x000029b0
        /*045c*/ 	.word	0x00000000
        /*0460*/ 	.word	0x00000068
        /*0464*/ 	.short	0x010a
        /*0466*/ 	.byte	0xff
	.zero		1


	//   ....[44]....
        /*0468*/ 	.word	0x00002ab0
        /*046c*/ 	.word	0x000000ff
        /*0470*/ 	.word	0x00000090
        /*0474*/ 	.short	0x0100
        /*0476*/ 	.byte	0x05
	.zero		1


	//   ....[45]....
        /*0478*/ 	.word	0x00002ba0
        /*047c*/ 	.word	0x000000ff
        /*0480*/ 	.word	0x00000090
        /*0484*/ 	.short	0x0100
        /*0486*/ 	.byte	0x05
	.zero		1


	//   ....[46]....
        /*0488*/ 	.word	0x00002c90
        /*048c*/ 	.word	0x000000ff
        /*0490*/ 	.word	0x00000090
        /*0494*/ 	.short	0x0100
        /*0496*/ 	.byte	0x05
	.zero		1


	//   ....[47]....
        /*0498*/ 	.word	0x00002f60
        /*049c*/ 	.word	0x00000003
        /*04a0*/ 	.word	0x00000000
        /*04a4*/ 	.short	0x010a
        /*04a6*/ 	.byte	0xff
	.zero		1


	//   ....[48]....
        /*04a8*/ 	.word	0x00002f80
        /*04ac*/ 	.word	0x00000003
        /*04b0*/ 	.word	0x00000000
        /*04b4*/ 	.short	0x010a
        /*04b6*/ 	.byte	0xff
	.zero		1


	//   ....[49]....
        /*04b8*/ 	.word	0x00003160
        /*04bc*/ 	.word	0x00000003
        /*04c0*/ 	.word	0x00000000
        /*04c4*/ 	.short	0x010a
        /*04c6*/ 	.byte	0xff
	.zero		1


	//   ....[50]....
        /*04c8*/ 	.word	0x00003180
        /*04cc*/ 	.word	0x00000003
        /*04d0*/ 	.word	0x00000000
        /*04d4*/ 	.short	0x010a
        /*04d6*/ 	.byte	0xff
	.zero		1


	//   ....[51]....
        /*04d8*/ 	.word	0x00003270
        /*04dc*/ 	.word	0x00000003
        /*04e0*/ 	.word	0x00000000
        /*04e4*/ 	.short	0x0101
        /*04e6*/ 	.byte	0xff
	.zero		1


	//   ....[52]....
        /*04e8*/ 	.word	0x00003360
        /*04ec*/ 	.word	0x00000057
        /*04f0*/ 	.word	0x00000070
        /*04f4*/ 	.short	0x010a
        /*04f6*/ 	.byte	0xff
	.zero		1


	//   ....[53]....
        /*04f8*/ 	.word	0x000033c0
        /*04fc*/ 	.word	0x00000057
        /*0500*/ 	.word	0x00000080
        /*0504*/ 	.short	0x0101
        /*0506*/ 	.byte	0xff
	.zero		1


	//   ....[54]....
        /*0508*/ 	.word	0x00003800
        /*050c*/ 	.word	0x00000057
        /*0510*/ 	.word	0x00000060
        /*0514*/ 	.short	0x010a
        /*0516*/ 	.byte	0xff
	.zero		1


	//   ....[55]....
        /*0518*/ 	.word	0x00003cd0
        /*051c*/ 	.word	0x00000068
        /*0520*/ 	.word	0x00000000
        /*0524*/ 	.short	0x0101
        /*0526*/ 	.byte	0xff
	.zero		1


	//   ....[56]....
        /*0528*/ 	.word	0x00004e10
        /*052c*/ 	.word	0x00000003
        /*0530*/ 	.word	0x00000070
        /*0534*/ 	.short	0x010a
        /*0536*/ 	.byte	0xff
	.zero		1


	//   ....[57]....
        /*0538*/ 	.word	0x00004ec0
        /*053c*/ 	.word	0x00000003
        /*0540*/ 	.word	0x00000080
        /*0544*/ 	.short	0x0101
        /*0546*/ 	.byte	0xff
	.zero		1


	//   ....[58]....
        /*0548*/ 	.word	0x00005120
        /*054c*/ 	.word	0x00000003
        /*0550*/ 	.word	0x00000000
        /*0554*/ 	.short	0x0101
        /*0556*/ 	.byte	0xff
	.zero		1


	//   ....[59]....
        /*0558*/ 	.word	0x00005130
        /*055c*/ 	.word	0x00000057
        /*0560*/ 	.word	0x00000090
        /*0564*/ 	.short	0x010a
        /*0566*/ 	.byte	0xff
	.zero		1


	//   ....[60]....
        /*0568*/ 	.word	0x000054d0
        /*056c*/ 	.word	0x00000057
        /*0570*/ 	.word	0x00000090
        /*0574*/ 	.short	0x0100
        /*0576*/ 	.byte	0xff
	.zero		1


	//   ....[61]....
        /*0578*/ 	.word	0x00005530
        /*057c*/ 	.word	0x0000000e
        /*0580*/ 	.word	0x00000080
        /*0584*/ 	.short	0x010a
        /*0586*/ 	.byte	0xff
	.zero		1


	//   ....[62]....
        /*0588*/ 	.word	0x00005590
        /*058c*/ 	.word	0x00000002
        /*0590*/ 	.word	0x00000080
        /*0594*/ 	.short	0x010a
        /*0596*/ 	.byte	0xff
	.zero		1


	//   ....[63]....
        /*0598*/ 	.word	0x000055f0
        /*059c*/ 	.word	0x00000003
        /*05a0*/ 	.word	0x00000080
        /*05a4*/ 	.short	0x010a
        /*05a6*/ 	.byte	0xff
	.zero		1


	//   ....[64]....
        /*05a8*/ 	.word	0x00005650
        /*05ac*/ 	.word	0x00000000
        /*05b0*/ 	.word	0x00000070
        /*05b4*/ 	.short	0x010a
        /*05b6*/ 	.byte	0xff
	.zero		1


	//   ....[65]....
        /*05b8*/ 	.word	0x000056d0
        /*05bc*/ 	.word	0x00000000
        /*05c0*/ 	.word	0x00000030
        /*05c4*/ 	.short	0x010a
        /*05c6*/ 	.byte	0xff
	.zero		1


	//   ....[66]....
        /*05c8*/ 	.word	0x00005730
        /*05cc*/ 	.word	0x00000003
        /*05d0*/ 	.word	0x00000070
        /*05d4*/ 	.short	0x010a
        /*05d6*/ 	.byte	0xff
	.zero		1


	//   ....[67]....
        /*05d8*/ 	.word	0x000057b0
        /*05dc*/ 	.word	0x00000000
        /*05e0*/ 	.word	0x00000030
        /*05e4*/ 	.short	0x010a
        /*05e6*/ 	.byte	0xff
	.zero		1


	//   ....[68]....
        /*05e8*/ 	.word	0x00005810
        /*05ec*/ 	.word	0x00000002
        /*05f0*/ 	.word	0x00000070
        /*05f4*/ 	.short	0x010a
        /*05f6*/ 	.byte	0xff
	.zero		1


	//   ....[69]....
        /*05f8*/ 	.word	0x00005890
        /*05fc*/ 	.word	0x00000000
        /*0600*/ 	.word	0x00000068
        /*0604*/ 	.short	0x010a
        /*0606*/ 	.byte	0xff
	.zero		1


	//   ....[70]....
        /*0608*/ 	.word	0x00005910
        /*060c*/ 	.word	0x00000000
        /*0610*/ 	.word	0x00000000
        /*0614*/ 	.short	0x010a
        /*0616*/ 	.byte	0xff
	.zero		1


	//   ....[71]....
        /*0618*/ 	.word	0x00005980
        /*061c*/ 	.word	0x00000002
        /*0620*/ 	.word	0x00000070
        /*0624*/ 	.short	0x010a
        /*0626*/ 	.byte	0xff
	.zero		1


	//   ....[72]....
        /*0628*/ 	.word	0x000059e0
        /*062c*/ 	.word	0x00000003
        /*0630*/ 	.word	0x00000000
        /*0634*/ 	.short	0x010a
        /*0636*/ 	.byte	0xff
	.zero		1


	//   ....[73]....
        /*0638*/ 	.word	0x00005a40
        /*063c*/ 	.word	0x00000003
        /*0640*/ 	.word	0x00000000
        /*0644*/ 	.short	0x010a
        /*0646*/ 	.byte	0xff
	.zero		1


	//   ....[74]....
        /*0648*/ 	.word	0x00005a90
        /*064c*/ 	.word	0x00000057
        /*0650*/ 	.word	0x00000070
        /*0654*/ 	.short	0x010a
        /*0656*/ 	.byte	0xff
	.zero		1


	//   ....[75]....
        /*0658*/ 	.word	0x00005af0
        /*065c*/ 	.word	0x00000057
        /*0660*/ 	.word	0x00000060
        /*0664*/ 	.short	0x010a
        /*0666*/ 	.byte	0xff
	.zero		1


	//   ....[76]....
        /*0668*/ 	.word	0x00005b50
        /*066c*/ 	.word	0x00000003
        /*0670*/ 	.word	0x00000070
        /*0674*/ 	.short	0x010a
        /*0676*/ 	.byte	0xff
	.zero		1


	//   ....[77]....
        /*0678*/ 	.word	0x00005ba0
        /*067c*/ 	.word	0x00000057
        /*0680*/ 	.word	0x00000090
        /*0684*/ 	.short	0x010a
        /*0686*/ 	.byte	0xff
	.zero		1


	//----- nvinfo : EIATTR_NUM_MBARRIERS
	.align		4
.L_60:
        /*0688*/ 	.byte	0x03, 0x38
        /*068a*/ 	.short	0x0017


	//----- nvinfo : EIATTR_EXIT_INSTR_OFFSETS
	.align		4
        /*068c*/ 	.byte	0x04, 0x1c
        /*068e*/ 	.short	(.L_62 - .L_61)


	//   ....[0]....
.L_61:
        /*0690*/ 	.word	0x00005510


	//----- nvinfo : EIATTR_MAX_THREADS
	.align		4
.L_62:
        /*0694*/ 	.byte	0x04, 0x05
        /*0696*/ 	.short	(.L_64 - .L_63)
.L_63:
        /*0698*/ 	.word	0x000000e0
        /*069c*/ 	.word	0x00000001
        /*06a0*/ 	.word	0x00000001


	//----- nvinfo : EIATTR_CRS_STACK_SIZE
	.align		4
.L_64:
        /*06a4*/ 	.byte	0x04, 0x1e
        /*06a6*/ 	.short	(.L_66 - .L_65)
.L_65:
        /*06a8*/ 	.word	0x00000000


	//----- nvinfo : EIATTR_CBANK_PARAM_SIZE
	.align		4
.L_66:
        /*06ac*/ 	.byte	0x03, 0x19
        /*06ae*/ 	.short	0x0404


	//----- nvinfo : EIATTR_PARAM_CBANK
	.align		4
        /*06b0*/ 	.byte	0x04, 0x0a
        /*06b2*/ 	.short	(.L_68 - .L_67)
	.align		4
.L_67:
        /*06b4*/ 	.word	index@(.nv.constant0.kernel_cutlass_kernel_cudnngrouped_gemmgrouped_gemm_swiglugrouped_gemm_swiglu_quantBlockScaledContiguousGroupedGemmKernel_object_at__TiledMMA_ThrLayoutVMNK21111000_PermutationMNK____MMAAt_0)
        /*06b8*/ 	.short	0x0380
        /*06ba*/ 	.short	0x0404


	//----- nvinfo : EIATTR_SW_WAR
	.align		4
.L_68:
        /*06bc*/ 	.byte	0x04, 0x36
        /*06be*/ 	.short	(.L_70 - .L_69)
.L_69:
        /*06c0*/ 	.word	0x00000008
.L_70:


//--------------------- .nv.compat                --------------------------
	.section	.nv.compat,"",@"SHT_CUDA_COMPAT_INFO"
	.align	4
        /*0000*/ 	.byte	0x02, 0x02, 0x02, 0x00, 0x02, 0x05, 0x05, 0x00, 0x02, 0x03, 0x01, 0x00, 0x02, 0x06, 0x01, 0x00


//--------------------- .nv.callgraph             --------------------------
	.section	.nv.callgraph,"",@"SHT_CUDA_CALLGRAPH"
	.align	4
	.sectionentsize	8
	.align		4
        /*0000*/ 	.word	0x00000000
	.align		4
        /*0004*/ 	.word	0xffffffff
	.align		4
        /*0008*/ 	.word	0x00000000
	.align		4
        /*000c*/ 	.word	0xfffffffe
	.align		4
        /*0010*/ 	.word	0x00000000
	.align		4
        /*0014*/ 	.word	0xfffffffd
	.align		4
        /*0018*/ 	.word	0x00000000
	.align		4
        /*001c*/ 	.word	0xfffffffc


//--------------------- .text.kernel_cutlass_kernel_cudnngrouped_gemmgrouped_gemm_swiglugrouped_gemm_swiglu_quantBlockScaledContiguousGroupedGemmKernel_object_at__TiledMMA_ThrLayoutVMNK21111000_PermutationMNK____MMAAt_0 --------------------------
	.section	.text.kernel_cutlass_kernel_cudnngrouped_gemmgrouped_gemm_swiglugrouped_gemm_swiglu_quantBlockScaledContiguousGroupedGemmKernel_object_at__TiledMMA_ThrLayoutVMNK21111000_PermutationMNK____MMAAt_0,"ax",@progbits
	.align	128
        .global         kernel_cutlass_kernel_cudnngrouped_gemmgrouped_gemm_swiglugrouped_gemm_swiglu_quantBlockScaledContiguousGroupedGemmKernel_object_at__TiledMMA_ThrLayoutVMNK21111000_PermutationMNK____MMAAt_0
        .type           kernel_cutlass_kernel_cudnngrouped_gemmgrouped_gemm_swiglugrouped_gemm_swiglu_quantBlockScaledContiguousGroupedGemmKernel_object_at__TiledMMA_ThrLayoutVMNK21111000_PermutationMNK____MMAAt_0,@function
        .size           kernel_cutlass_kernel_cudnngrouped_gemmgrouped_gemm_swiglugrouped_gemm_swiglu_quantBlockScaledContiguousGroupedGemmKernel_object_at__TiledMMA_ThrLayoutVMNK21111000_PermutationMNK____MMAAt_0,(.L_x_116 - kernel_cutlass_kernel_cudnngrouped_gemmgrouped_gemm_swiglugrouped_gemm_swiglu_quantBlockScaledContiguousGroupedGemmKernel_object_at__TiledMMA_ThrLayoutVMNK21111000_PermutationMNK____MMAAt_0)
        .other          kernel_cutlass_kernel_cudnngrouped_gemmgrouped_gemm_swiglugrouped_gemm_swiglu_quantBlockScaledContiguousGroupedGemmKernel_object_at__TiledMMA_ThrLayoutVMNK21111000_PermutationMNK____MMAAt_0,@"STO_CUDA_ENTRY STV_DEFAULT"
kernel_cutlass_kernel_cudnngrouped_gemmgrouped_gemm_swiglugrouped_gemm_swiglu_quantBlockScaledContiguousGroupedGemmKernel_object_at__TiledMMA_ThrLayoutVMNK21111000_PermutationMNK____MMAAt_0:
.text.kernel_cutlass_kernel_cudnngrouped_gemmgrouped_gemm_swiglugrouped_gemm_swiglu_quantBlockScaledContiguousGroupedGemmKernel_object_at__TiledMMA_ThrLayoutVMNK21111000_PermutationMNK____MMAAt_0:
[----:B------:R-:W1:Y:S01]  /*0000*/  LDC R1, c[0x0][0x37c] ;  /* 0x0000df00ff017b82 */ /* 0x000e620000000800 */
[----:B------:R-:W2:Y:S01]  /*0010*/  S2R R3, SR_TID.Y ;  /* 0x0000000000037919 */ /* 0x000ea20000002200 */
[----:B------:R-:W3:Y:S06]  /*0020*/  LDCU UR5, c[0x0][0x360] ;  /* 0x00006c00ff0577ac */ /* 0x000eec0008000800 */
[----:B------:R-:W4:Y:S01]  /*0030*/  S2UR UR23, SR_CTAID.X ;  /* 0x00000000001779c3 */ /* 0x000f220000002500 */
[----:B------:R-:W2:Y:S01]  /*0040*/  S2R R0, SR_TID.Z ;  /* 0x0000000000007919 */ /* 0x000ea20000002300 */
[----:B------:R-:W2:Y:S01]  /*0050*/  LDCU UR4, c[0x0][0x364] ;  /* 0x00006c80ff0477ac */ /* 0x000ea20008000800 */
[----:B------:R-:W3:Y:S01]  /*0060*/  S2R R106, SR_TID.X ;  /* 0x00000000006a7919 */ /* 0x000ee20000002100 */
[----:B------:R-:W5:Y:S01]  /*0070*/  LDCU.U8 UR8, c[0x0][0x382] ;  /* 0x00007040ff0877ac */ /* 0x000f620008000000 */
[----:B------:R-:W4:Y:S01]  /*0080*/  LDCU.U8 UR7, c[0x0][0x381] ;  /* 0x00007020ff0777ac */ /* 0x000f220008000000 */
[----:B------:R-:W4:Y:S02]  /*0090*/  LDCU UR6, c[0x0][0x36c] ;  /* 0x00006d80ff0677ac */ /* 0x000f240008000800 */
[----:B----4-:R-:W-:-:S02]  /*00a0*/  ULOP3.LUT UR23, UR23, 0x1, URZ, 0xc0, !UPT ;  /* 0x0000000117177892 */ /* 0x010fc4000f8ec0ff */
[----:B-----5:R-:W-:Y:S02]  /*00b0*/  ULOP3.LUT UR8, UR8, 0x1, URZ, 0xc0, !UPT ;  /* 0x0000000108087892 */ /* 0x020fe4000f8ec0ff */
[----:B------:R-:W-:Y:S02]  /*00c0*/  ULOP3.LUT UR7, UR7, 0x1, URZ, 0xc0, !UPT ;  /* 0x0000000107077892 */ /* 0x000fe4000f8ec0ff */
[----:B------:R-:W-:Y:S02]  /*00d0*/  UISETP.NE.U32.AND UP6, UPT, UR8, 0x1, UPT ;  /* 0x000000010800788c */ /* 0x000fe4000bfc5070 */
[----:B------:R-:W-:Y:S01]  /*00e0*/  UISETP.EQ.U32.AND UP3, UPT, UR6, 0x1, UPT ;  /* 0x000000010600788c */ /* 0x000fe2000bf62070 */
[----:B--2---:R-:W-:Y:S01]  /*00f0*/  IMAD R3, R0, UR4, R3 ;  /* 0x0000000400037c24 */ /* 0x004fe2000f8e0203 */
[----:B------:R-:W2:Y:S01]  /*0100*/  S2UR UR4, SR_CgaCtaId ;  /* 0x00000000000479c3 */ /* 0x000ea20000008800 */
[----:B------:R-:W-:Y:S02]  /*0110*/  UISETP.NE.U32.AND UP5, UPT, UR7, 0x1, UPT ;  /* 0x000000010700788c */ /* 0x000fe4000bfa5070 */
[----:B---3--:R-:W-:-:S05]  /*0120*/  IMAD R124, R3, UR5, R106 ;  /* 0x00000005037c7c24 */ /* 0x008fca000f8e026a */
[----:B------:R-:W-:-:S06]  /*0130*/  SHF.R.U32.HI R124, RZ, 0x5, R124 ;  /* 0x00000005ff7c7819 */ /* 0x000fcc000001167c */
[----:B------:R-:W3:Y:S02]  /*0140*/  SHFL.IDX PT, R124, R124, RZ, 0x1f ;  /* 0x00001fff7c7c7589 */ /* 0x000ee400000e0000 */
[C---:B---3--:R-:W-:Y:S02]  /*0150*/  R2UR UR5, R124.reuse ;  /* 0x000000007c0572ca */ /* 0x048fe400000e0000 */
[----:B------:R-:W-:-:S11]  /*0160*/  ISETP.NE.AND P0, PT, R124, 0x5, PT ;  /* 0x000000057c00780c */ /* 0x000fd60003f05270 */
[----:B------:R-:W-:Y:S02]  /*0170*/  UISETP.NE.AND UP4, UPT, UR5, URZ, UPT ;  /* 0x000000ff0500728c */ /* 0x000fe4000bf85270 */
[----:B-12---:R-:W-:Y:S09]  /*0180*/  @P0 BRA `(.L_x_0) ;  /* 0x0000000000500947 */ /* 0x006ff20003800000 */
[----:B------:R-:W1:Y:S02]  /*0190*/  LDCU.64 UR6, c[0x0][0x348] ;  /* 0x00006900ff0677ac */ /* 0x000e640008000a00 */
[----:B-1----:R-:W-:Y:S02]  /*01a0*/  UIADD3 UR16, UP2, UPT, UR6, 0x40, URZ ;  /* 0x0000004006107890 */ /* 0x002fe4000ff5e0ff */
[----:B------:R-:W-:Y:S02]  /*01b0*/  UIADD3 UR14, UP1, UPT, UR6, 0xc0, URZ ;  /* 0x000000c0060e7890 */ /* 0x000fe4000ff3e0ff */
[----:B------:R-:W-:Y:S02]  /*01c0*/  UIADD3 UR12, UP0, UPT, UR6, 0x140, URZ ;  /* 0x00000140060c7890 */ /* 0x000fe4000ff1e0ff */
[----:B------:R-:W-:Y:S02]  /*01d0*/  UIADD3.X UR17, UPT, UPT, URZ, UR7, URZ, UP2, !UPT ;  /* 0x00000007ff117290 */ /* 0x000fe400097fe4ff */
[----:B------:R-:W-:-:S02]  /*01e0*/  UIADD3 UR10, UP2, UPT, UR6, 0x1c0, URZ ;  /* 0x000001c0060a7890 */ /* 0x000fc4000ff5e0ff */
[----:B------:R-:W-:Y:S02]  /*01f0*/  UIADD3.X UR15, UPT, UPT, URZ, UR7, URZ, UP1, !UPT ;  /* 0x00000007ff0f7290 */ /* 0x000fe40008ffe4ff */
[----:B------:R-:W-:Y:S02]  /*0200*/  UIADD3 UR8, UP1, UPT, UR6, 0x240, URZ ;  /* 0x0000024006087890 */ /* 0x000fe4000ff3e0ff */
[----:B------:R-:W-:Y:S01]  /*0210*/  UIADD3.X UR13, UPT, UPT, URZ, UR7, URZ, UP0, !UPT ;  /* 0x00000007ff0d7290 */ /* 0x000fe200087fe4ff */
[----:B------:R1:W-:Y:S01]  /*0220*/  UTMACCTL.PF [UR16] ;  /* 0x00000000100079b9 */ /* 0x0003e20008040000 */
[----:B------:R-:W-:-:S03]  /*0230*/  UIADD3 UR6, UP0, UPT, UR6, 0x2c0, URZ ;  /* 0x000002c006067890 */ /* 0x000fc6000ff1e0ff */
[----:B------:R1:W-:Y:S01]  /*0240*/  UTMACCTL.PF [UR14] ;  /* 0x000000000e0079b9 */ /* 0x0003e20008040000 */
[----:B------:R-:W-:-:S03]  /*0250*/  UIADD3.X UR11, UPT, UPT, URZ, UR7, URZ, UP2, !UPT ;  /* 0x00000007ff0b7290 */ /* 0x000fc600097fe4ff */
[----:B------:R1:W-:Y:S01]  /*0260*/  UTMACCTL.PF [UR12] ;  /* 0x000000000c0079b9 */ /* 0x0003e20008040000 */
[----:B------:R-:W-:Y:S02]  /*0270*/  UIADD3.X UR9, UPT, UPT, URZ, UR7, URZ, UP1, !UPT ;  /* 0x00000007ff097290 */ /* 0x000fe40008ffe4ff */
[----:B------:R-:W-:-:S03]  /*0280*/  UIADD3.X UR7, UPT, UPT, URZ, UR7, URZ, UP0, !UPT ;  /* 0x00000007ff077290 */ /* 0x000fc600087fe4ff */
[----:B------:R1:W-:Y:S04]  /*0290*/  UTMACCTL.PF [UR10] ;  /* 0x000000000a0079b9 */ /* 0x0003e80008040000 */
[----:B------:R1:W-:Y:S02]  /*02a0*/  UTMACCTL.PF [UR8] ;  /* 0x00000000080079b9 */ /* 0x0003e40008040000 */
[----:B------:R1:W-:Y:S02]  /*02b0*/  UTMACCTL.PF [UR6] ;  /* 0x00000000060079b9 */ /* 0x0003e40008040000 */
[----:B-1----:R-:W-:Y:S01]  /*02c0*/  NOP ;  /* 0x0000000000007918 */ /* 0x002fe20000000000 */
.L_x_0:
[----:B------:R-:W-:Y:S05]  /*02d0*/  BRA.U UP4, `(.L_x_1) ;  /* 0x0000000104507547 */ /* 0x000fea000b800000 */
[----:B------:R-:W-:Y:S01]  /*02e0*/  UMOV UR6, 0x400 ;  /* 0x0000040000067882 */ /* 0x000fe20000000000 */
[----:B------:R-:W-:Y:S01]  /*02f0*/  UMOV UR5, 0x1 ;  /* 0x0000000100057882 */ /* 0x000fe20000000000 */
[----:B------:R-:W-:Y:S02]  /*0300*/  ULEA UR6, UR4, UR6, 0x18 ;  /* 0x0000000604067291 */ /* 0x000fe4000f8ec0ff */
[----:B------:R-:W-:-:S04]  /*0310*/  UIADD3 UR8, UPT, UPT, -UR5, 0x100000, URZ ;  /* 0x0010000005087890 */ /* 0x000fc8000fffe1ff */
[----:B------:R-:W-:Y:S02]  /*0320*/  USHF.L.U32 UR9, UR8, 0xb, URZ ;  /* 0x0000000b08097899 */ /* 0x000fe400080006ff */
[----:B------:R-:W-:Y:S01]  /*0330*/  USHF.L.U32 UR8, UR8, 0x1, URZ ;  /* 0x0000000108087899 */ /* 0x000fe200080006ff */
[----:B------:R-:W1:Y:S11]  /*0340*/  FENCE.VIEW.ASYNC.S ;  /* 0x00000000000073c6 */ /* 0x000e760000000000 */
[----:B-1----:R1:W2:Y:S01]  /*0350*/  SYNCS.EXCH.64 URZ, [UR6], UR8 ;  /* 0x0000000806ff75b2 */ /* 0x0022a20008000100 */
[----:B------:R1:W3:Y:S01]  /*0360*/  SYNCS.EXCH.64 URZ, [UR6+0x8], UR8 ;  /* 0x0000080806ff75b2 */ /* 0x0002e20008000100 */
[----:B------:R1:W4:Y:S01]  /*0370*/  SYNCS.EXCH.64 URZ, [UR6+0x10], UR8 ;  /* 0x0000100806ff75b2 */ /* 0x0003220008000100 */
[----:B------:R1:W1:Y:S01]  /*0380*/  SYNCS.EXCH.64 URZ, [UR6+0x18], UR8 ;  /* 0x0000180806ff75b2 */ /* 0x0002620008000100 */
        /* <DEDUP_REMOVED lines=8> */
[----:B------:R-:W-:Y:S01]  /*0410*/  NOP ;  /* 0x0000000000007918 */ /* 0x000fe20000000000 */
.L_x_1:
[----:B------:R-:W-:Y:S01]  /*0420*/  NOP ;  /* 0x0000000000007918 */ /* 0x000fe20000000000 */
[----:B------:R-:W-:Y:S05]  /*0430*/  BRA.U !UP3, `(.L_x_2) ;  /* 0x000000010b087547 */ /* 0x000fea000b800000 */
[----:B-1234-:R-:W-:Y:S01]  /*0440*/  UCGABAR_ARV ;  /* 0x00000000000079c7 */ /* 0x01efe20008000000 */
[----:B------:R-:W-:Y:S05]  /*0450*/  BRA `(.L_x_3) ;  /* 0x0000000000047947 */ /* 0x000fea0003800000 */
.L_x_2:
[----:B-1234-:R-:W-:Y:S01]  /*0460*/  NOP ;  /* 0x0000000000007918 */ /* 0x01efe20000000000 */
.L_x_3:
[----:B------:R-:W-:Y:S05]  /*0470*/  BRA.U !UP3, `(.L_x_4) ;  /* 0x000000010b0c7547 */ /* 0x000fea000b800000 */
[----:B------:R-:W-:Y:S01]  /*0480*/  UCGABAR_WAIT ;  /* 0x0000000000007dc7 */ /* 0x000fe20008000000 */
[----:B------:R-:W-:Y:S01]  /*0490*/  CCTL.IVALL ;  /* 0x00000000ff00798f */ /* 0x000fe20002000000 */
[----:B------:R-:W-:Y:S05]  /*04a0*/  BRA `(.L_x_5) ;  /* 0x0000000000047947 */ /* 0x000fea0003800000 */
.L_x_4:
[----:B------:R-:W-:Y:S06]  /*04b0*/  BAR.SYNC.DEFER_BLOCKING 0x0 ;  /* 0x0000000000007b1d */ /* 0x000fec0000010000 */
.L_x_5:
[----:B------:R-:W-:Y:S01]  /*04c0*/  @!UP4 UMOV UR7, 0x400 ;  /* 0x000004000007c882 */ /* 0x000fe20000000000 */
[----:B------:R-:W-:Y:S01]  /*04d0*/  UMOV UR6, 0x1 ;  /* 0x0000000100067882 */ /* 0x000fe20000000000 */
[----:B------:R-:W-:Y:S01]  /*04e0*/  UMOV UR5, 0x8 ;  /* 0x0000000800057882 */ /* 0x000fe20000000000 */
[----:B------:R-:W-:Y:S02]  /*04f0*/  @!UP4 ULEA UR7, UR4, UR7, 0x18 ;  /* 0x000000070407c291 */ /* 0x000fe4000f8ec0ff */
[----:B------:R-:W-:-:S04]  /*0500*/  @!UP4 UIADD3 UR8, UPT, UPT, -UR6, 0x100000, URZ ;  /* 0x001000000608c890 */ /* 0x000fc8000fffe1ff */
[----:B------:R-:W-:Y:S02]  /*0510*/  @!UP4 USHF.L.U32 UR9, UR8, 0xb, URZ ;  /* 0x0000000b0809c899 */ /* 0x000fe400080006ff */
[----:B------:R-:W-:Y:S02]  /*0520*/  @!UP4 USHF.L.U32 UR8, UR8, 0x1, URZ ;  /* 0x000000010808c899 */ /* 0x000fe400080006ff */
[----:B------:R-:W-:-:S04]  /*0530*/  @!UP4 UIADD3 UR10, UPT, UPT, -UR5, 0x100000, URZ ;  /* 0x00100000050ac890 */ /* 0x000fc8000fffe1ff */
[----:B------:R-:W-:Y:S02]  /*0540*/  @!UP4 USHF.L.U32 UR11, UR10, 0xb, URZ ;  /* 0x0000000b0a0bc899 */ /* 0x000fe400080006ff */
[----:B------:R-:W-:Y:S01]  /*0550*/  @!UP4 USHF.L.U32 UR10, UR10, 0x1, URZ ;  /* 0x000000010a0ac899 */ /* 0x000fe200080006ff */
[----:B------:R-:W1:Y:S03]  /*0560*/  FENCE.VIEW.ASYNC.S ;  /* 0x00000000000073c6 */ /* 0x000e660000000000 */
[----:B-1----:R1:W2:Y:S08]  /*0570*/  @!UP4 SYNCS.EXCH.64 URZ, [UR7+0x60], UR8 ;  /* 0x0000600807ffc5b2 */ /* 0x0022b00008000100 */
[----:B------:R1:W3:Y:S01]  /*0580*/  @!UP4 SYNCS.EXCH.64 URZ, [UR7+0x68], UR10 ;  /* 0x0000680a07ffc5b2 */ /* 0x0002e20008000100 */
[----:B------:R-:W-:Y:S01]  /*0590*/  NOP ;  /* 0x0000000000007918 */ /* 0x000fe20000000000 */
[----:B------:R-:W-:Y:S05]  /*05a0*/  BRA.U !UP3, `(.L_x_6) ;  /* 0x000000010b087547 */ /* 0x000fea000b800000 */
[----:B--23--:R-:W-:Y:S01]  /*05b0*/  UCGABAR_ARV ;  /* 0x00000000000079c7 */ /* 0x00cfe20008000000 */
[----:B------:R-:W-:Y:S05]  /*05c0*/  BRA `(.L_x_7) ;  /* 0x0000000000047947 */ /* 0x000fea0003800000 */
.L_x_6:
[----:B--23--:R-:W-:Y:S01]  /*05d0*/  NOP ;  /* 0x0000000000007918 */ /* 0x00cfe20000000000 */
.L_x_7:
[----:B------:R-:W-:Y:S05]  /*05e0*/  BRA.U !UP3, `(.L_x_8) ;  /* 0x000000010b0c7547 */ /* 0x000fea000b800000 */
[----:B------:R-:W-:Y:S01]  /*05f0*/  UCGABAR_WAIT ;  /* 0x0000000000007dc7 */ /* 0x000fe20008000000 */
[----:B------:R-:W-:Y:S01]  /*0600*/  CCTL.IVALL ;  /* 0x00000000ff00798f */ /* 0x000fe20002000000 */
[----:B------:R-:W-:Y:S05]  /*0610*/  BRA `(.L_x_9) ;  /* 0x0000000000047947 */ /* 0x000fea0003800000 */
.L_x_8:
[----:B------:R-:W-:Y:S06]  /*0620*/  BAR.SYNC.DEFER_BLOCKING 0x0 ;  /* 0x0000000000007b1d */ /* 0x000fec0000010000 */
.L_x_9:
[----:B------:R-:W-:Y:S05]  /*0630*/  BRA.U UP4, `(.L_x_10) ;  /* 0x0000000104407547 */ /* 0x000fea000b800000 */
[----:B-1----:R-:W-:Y:S01]  /*0640*/  UMOV UR7, 0x400 ;  /* 0x0000040000077882 */ /* 0x002fe20000000000 */
[----:B------:R-:W-:Y:S01]  /*0650*/  UMOV UR6, 0x20 ;  /* 0x0000002000067882 */ /* 0x000fe20000000000 */
[----:B------:R-:W-:Y:S01]  /*0660*/  UMOV UR5, 0xc0 ;  /* 0x000000c000057882 */ /* 0x000fe20000000000 */
[----:B------:R-:W-:Y:S02]  /*0670*/  ULEA UR7, UR4, UR7, 0x18 ;  /* 0x0000000704077291 */ /* 0x000fe4000f8ec0ff */
[----:B------:R-:W-:-:S04]  /*0680*/  UIADD3 UR8, UPT, UPT, -UR6, 0x100000, URZ ;  /* 0x0010000006087890 */ /* 0x000fc8000fffe1ff */
[----:B------:R-:W-:Y:S02]  /*0690*/  USHF.L.U32 UR9, UR8, 0xb, URZ ;  /* 0x0000000b08097899 */ /* 0x000fe400080006ff */
[----:B------:R-:W-:Y:S02]  /*06a0*/  USHF.L.U32 UR8, UR8, 0x1, URZ ;  /* 0x0000000108087899 */ /* 0x000fe400080006ff */
[----:B------:R-:W-:-:S04]  /*06b0*/  UIADD3 UR10, UPT, UPT, -UR5, 0x100000, URZ ;  /* 0x00100000050a7890 */ /* 0x000fc8000fffe1ff */
[----:B------:R-:W-:Y:S02]  /*06c0*/  USHF.L.U32 UR11, UR10, 0xb, URZ ;  /* 0x0000000b0a0b7899 */ /* 0x000fe400080006ff */
[----:B------:R-:W-:Y:S01]  /*06d0*/  USHF.L.U32 UR10, UR10, 0x1, URZ ;  /* 0x000000010a0a7899 */ /* 0x000fe200080006ff */
[----:B------:R-:W1:Y:S03]  /*06e0*/  FENCE.VIEW.ASYNC.S ;  /* 0x00000000000073c6 */ /* 0x000e660000000000 */
[----:B-1----:R2:W3:Y:S01]  /*06f0*/  SYNCS.EXCH.64 URZ, [UR7+0x70], UR8 ;  /* 0x0000700807ff75b2 */ /* 0x0024e20008000100 */
[----:B------:R2:W4:Y:S07]  /*0700*/  SYNCS.EXCH.64 URZ, [UR7+0x78], UR8 ;  /* 0x0000780807ff75b2 */ /* 0x00052e0008000100 */
[----:B------:R2:W1:Y:S01]  /*0710*/  SYNCS.EXCH.64 URZ, [UR7+0x80], UR10 ;  /* 0x0000800a07ff75b2 */ /* 0x0004620008000100 */
[----:B------:R2:W1:Y:S02]  /*0720*/  SYNCS.EXCH.64 URZ, [UR7+0x88], UR10 ;  /* 0x0000880a07ff75b2 */ /* 0x0004640008000100 */
[----:B--2---:R-:W-:Y:S01]  /*0730*/  NOP ;  /* 0x0000000000007918 */ /* 0x004fe20000000000 */
.L_x_10:
[----:B------:R-:W-:Y:S01]  /*0740*/  NOP ;  /* 0x0000000000007918 */ /* 0x000fe20000000000 */
[----:B-1-34-:R-:W-:Y:S06]  /*0750*/  BAR.SYNC.DEFER_BLOCKING 0x0 ;  /* 0x0000000000007b1d */ /* 0x01afec0000010000 */
[----:B------:R-:W-:Y:S05]  /*0760*/  BRA.U UP4, `(.L_x_11) ;  /* 0x0000000104287547 */ /* 0x000fea000b800000 */
[----:B------:R-:W-:Y:S01]  /*0770*/  UMOV UR6, 0x400 ;  /* 0x0000040000067882 */ /* 0x000fe20000000000 */
[----:B------:R-:W-:Y:S01]  /*0780*/  UMOV UR5, 0x20 ;  /* 0x0000002000057882 */ /* 0x000fe20000000000 */
[----:B------:R-:W-:Y:S02]  /*0790*/  ULEA UR6, UR4, UR6, 0x18 ;  /* 0x0000000604067291 */ /* 0x000fe4000f8ec0ff */
[----:B------:R-:W-:-:S04]  /*07a0*/  UIADD3 UR8, UPT, UPT, -UR5, 0x100000, URZ ;  /* 0x0010000005087890 */ /* 0x000fc8000fffe1ff */
[----:B------:R-:W-:Y:S02]  /*07b0*/  USHF.L.U32 UR9, UR8, 0xb, URZ ;  /* 0x0000000b08097899 */ /* 0x000fe400080006ff */
[----:B------:R-:W-:Y:S01]  /*07c0*/  USHF.L.U32 UR8, UR8, 0x1, URZ ;  /* 0x0000000108087899 */ /* 0x000fe200080006ff */
[----:B------:R-:W-:Y:S01]  /*07d0*/  ELECT P0, URZ, PT ;  /* 0x0000000000ff782f */ /* 0x000fe20003800000 */
[----:B------:R-:W1:Y:S10]  /*07e0*/  FENCE.VIEW.ASYNC.S ;  /* 0x00000000000073c6 */ /* 0x000e740000000000 */
[----:B-1----:R1:W2:Y:S01]  /*07f0*/  SYNCS.EXCH.64 URZ, [UR6+0x90], UR8 ;  /* 0x0000900806ff75b2 */ /* 0x0022a20008000100 */
[----:B------:R-:W-:Y:S01]  /*0800*/  NOP ;  /* 0x0000000000007918 */ /* 0x000fe20000000000 */
.L_x_11:
[----:B------:R-:W-:Y:S01]  /*0810*/  NOP ;  /* 0x0000000000007918 */ /* 0x000fe20000000000 */
[----:B------:R-:W-:Y:S05]  /*0820*/  BRA.U !UP3, `(.L_x_12) ;  /* 0x000000010b087547 */ /* 0x000fea000b800000 */
[----:B--2---:R-:W-:Y:S01]  /*0830*/  UCGABAR_ARV ;  /* 0x00000000000079c7 */ /* 0x004fe20008000000 */
[----:B------:R-:W-:Y:S05]  /*0840*/  BRA `(.L_x_13) ;  /* 0x0000000000047947 */ /* 0x000fea0003800000 */
.L_x_12:
[----:B--2---:R-:W-:Y:S01]  /*0850*/  NOP ;  /* 0x0000000000007918 */ /* 0x004fe20000000000 */
.L_x_13:
[----:B------:R-:W-:Y:S01]  /*0860*/  USHF.L.U32 UR21, UR23, 0x7, URZ ;  /* 0x0000000717157899 */ /* 0x000fe200080006ff */
[----:B------:R-:W-:Y:S05]  /*0870*/  BRA.U !UP3, `(.L_x_14) ;  /* 0x000000010b0c7547 */ /* 0x000fea000b800000 */
[----:B------:R-:W-:Y:S01]  /*0880*/  UCGABAR_WAIT ;  /* 0x0000000000007dc7 */ /* 0x000fe20008000000 */
[----:B------:R-:W-:Y:S01]  /*0890*/  CCTL.IVALL ;  /* 0x00000000ff00798f */ /* 0x000fe20002000000 */
[----:B------:R-:W-:Y:S05]  /*08a0*/  BRA `(.L_x_15) ;  /* 0x0000000000047947 */ /* 0x000fea0003800000 */
.L_x_14:
[----:B------:R-:W-:Y:S06]  /*08b0*/  BAR.SYNC.DEFER_BLOCKING 0x0 ;  /* 0x0000000000007b1d */ /* 0x000fec0000010000 */
.L_x_15:
[----:B------:R-:W-:Y:S01]  /*08c0*/  ISETP.NE.AND P0, PT, R124, 0x6, PT ;  /* 0x000000067c00780c */ /* 0x000fe20003f05270 */
[----:B------:R-:W2:-:S12]  /*08d0*/  LDCU.64 UR30, c[0x0][0x358] ;  /* 0x00006b00ff1e77ac */ /* 0x000e980008000a00 */
[----:B------:R-:W-:Y:S05]  /*08e0*/  @P0 BRA `(.L_x_16) ;  /* 0x0000000800b80947 */ /* 0x000fea0003800000 */
[----:B------:R-:W-:Y:S01]  /*08f0*/  LOP3.LUT R0, R106, 0x1f, RZ, 0xc0, !PT ;  /* 0x0000001f6a007812 */ /* 0x000fe200078ec0ff */
[----:B------:R-:W-:Y:S01]  /*0900*/  IMAD.MOV.U32 R19, RZ, RZ, 0x7fffffff ;  /* 0x7fffffffff137424 */ /* 0x000fe200078e00ff */
[----:B-1----:R-:W1:Y:S01]  /*0910*/  S2UR UR9, SR_CTAID.Z ;  /* 0x00000000000979c3 */ /* 0x002e620000002700 */
[----:B------:R-:W1:Y:S01]  /*0920*/  LDCU.64 UR6, c[0x0][0x760] ;  /* 0x0000ec00ff0677ac */ /* 0x000e620008000a00 */
[C---:B------:R-:W-:Y:S01]  /*0930*/  ISETP.GT.U32.AND P0, PT, R0.reuse, 0x7, PT ;  /* 0x000000070000780c */ /* 0x040fe20003f04070 */
[----:B------:R-:W3:Y:S01]  /*0940*/  LDCU.U8 UR8, c[0x0][0x768] ;  /* 0x0000ed00ff0877ac */ /* 0x000ee20008000000 */
[----:B------:R-:W4:Y:S01]  /*0950*/  LDCU.U8 UR10, c[0x0][0x769] ;  /* 0x0000ed20ff0a77ac */ /* 0x000f220008000000 */
[----:B------:R-:W5:Y:S10]  /*0960*/  LDCU UR14, c[0x0][0x770] ;  /* 0x0000ee00ff0e77ac */ /* 0x000f740008000800 */
[----:B------:R-:W2:Y:S02]  /*0970*/  @!P0 LDC.64 R2, c[0x0][0x748] ;  /* 0x0001d200ff028b82 */ /* 0x000ea40000000a00 */
[----:B--2---:R-:W-:-:S05]  /*0980*/  @!P0 IMAD.WIDE.U32 R2, R0, 0x4, R2 ;  /* 0x0000000400028825 */ /* 0x004fca00078e0002 */
[----:B------:R-:W2:Y:S01]  /*0990*/  @!P0 LDG.E R19, desc[UR30][R2.64] ;  /* 0x0000001e02138981 */ /* 0x000ea2000c1e1900 */
[----:B-1----:R-:W-:Y:S01]  /*09a0*/  UIMAD.WIDE.U32 UR4, UR9, UR7, URZ ;  /* 0x00000007090472a5 */ /* 0x002fe2000f8e00ff */
[----:B------:R-:W-:Y:S01]  /*09b0*/  HFMA2 R0, -RZ, RZ, 0, 5.9604644775390625e-08 ;  /* 0x00000001ff007431 */ /* 0x000fe200000001ff */
[----:B------:R-:W-:Y:S01]  /*09c0*/  UISETP.GT.U32.AND UP0, UPT, UR9, 0xff, UPT ;  /* 0x000000ff0900788c */ /* 0x000fe2000bf04070 */
[----:B------:R-:W-:-:S04]  /*09d0*/  IMAD.MOV.U32 R10, RZ, RZ, RZ ;  /* 0x000000ffff0a7224 */ /* 0x000fc800078e00ff */
[----:B------:R-:W-:Y:S02]  /*09e0*/  UMOV UR11, UR5 ;  /* 0x00000005000b7c82 */ /* 0x000fe40008000000 */
[----:B------:R-:W-:Y:S02]  /*09f0*/  UIADD3 UR7, UPT, UPT, -UR11, UR9, URZ ;  /* 0x000000090b077290 */ /* 0x000fe4000fffe1ff */
[----:B------:R-:W1:Y:S02]  /*0a00*/  LDCU.64 UR4, c[0x0][0x778] ;  /* 0x0000ef00ff0477ac */ /* 0x000e640008000a00 */
[----:B---3--:R-:W-:-:S04]  /*0a10*/  USHF.R.U32.HI UR7, URZ, UR8, UR7 ;  /* 0x00000008ff077299 */ /* 0x008fc80008011607 */
[----:B------:R-:W-:-:S04]  /*0a20*/  UIADD3 UR11, UPT, UPT, UR11, UR7, URZ ;  /* 0x000000070b0b7290 */ /* 0x000fc8000fffe0ff */
[----:B----4-:R-:W-:-:S03]  /*0a30*/  USHF.R.U32.HI UR11, URZ, UR10, UR11 ;  /* 0x0000000aff0b7299 */ /* 0x010fc6000801160b */
[----:B------:R-:W3:Y:S01]  /*0a40*/  LDCU.U8 UR7, c[0x0][0x780] ;  /* 0x0000f000ff0777ac */ /* 0x000ee20008000000 */
[----:B------:R-:W-:-:S04]  /*0a50*/  UIADD3 UR11, UPT, UPT, -UR11, URZ, URZ ;  /* 0x000000ff0b0b7290 */ /* 0x000fc8000fffe1ff */
[----:B------:R-:W-:-:S04]  /*0a60*/  UIMAD UR6, UR11, UR6, UR9 ;  /* 0x000000060b0672a4 */ /* 0x000fc8000f8e0209 */
[----:B-1----:R-:W-:-:S03]  /*0a70*/  UIMAD.WIDE.U32 UR12, UR6, UR5, URZ ;  /* 0x00000005060c72a5 */ /* 0x002fc6000f8e00ff */
[----:B------:R-:W1:Y:S04]  /*0a80*/  LDCU.U8 UR11, c[0x0][0x781] ;  /* 0x0000f020ff0b77ac */ /* 0x000e680008000000 */
[----:B------:R-:W-:Y:S02]  /*0a90*/  UMOV UR5, UR13 ;  /* 0x0000000d00057c82 */ /* 0x000fe40008000000 */
[----:B------:R-:W-:Y:S02]  /*0aa0*/  UIADD3 UR16, UPT, UPT, UR6, -UR5, URZ ;  /* 0x8000000506107290 */ /* 0x000fe4000fffe0ff */
[----:B------:R-:W4:Y:S02]  /*0ab0*/  LDCU.U8 UR13, c[0x0][0x774] ;  /* 0x0000ee80ff0d77ac */ /* 0x000f240008000000 */
[----:B---3--:R-:W-:Y:S01]  /*0ac0*/  USHF.R.U32.HI UR16, URZ, UR7, UR16 ;  /* 0x00000007ff107299 */ /* 0x008fe20008011610 */
[----:B------:R-:W3:Y:S03]  /*0ad0*/  LDCU.U8 UR12, c[0x0][0x775] ;  /* 0x0000eea0ff0c77ac */ /* 0x000ee60008000000 */
[----:B------:R-:W-:Y:S01]  /*0ae0*/  UIADD3 UR16, UPT, UPT, UR5, UR16, URZ ;  /* 0x0000001005107290 */ /* 0x000fe2000fffe0ff */
[----:B------:R-:W3:Y:S03]  /*0af0*/  LDCU UR5, c[0x0][0x76c] ;  /* 0x0000ed80ff0577ac */ /* 0x000ee60008000800 */
[----:B-1----:R-:W-:-:S04]  /*0b00*/  USHF.R.U32.HI UR16, URZ, UR11, UR16 ;  /* 0x0000000bff107299 */ /* 0x002fc80008011610 */
[----:B-----5:R-:W-:-:S04]  /*0b10*/  UIMAD.WIDE.U32 UR14, UR16, UR14, URZ ;  /* 0x0000000e100e72a5 */ /* 0x020fc8000f8e00ff */
[----:B------:R-:W-:-:S04]  /*0b20*/  UIADD3 UR14, UPT, UPT, UR16, -UR15, URZ ;  /* 0x8000000f100e7290 */ /* 0x000fc8000fffe0ff */
[----:B----4-:R-:W-:-:S04]  /*0b30*/  USHF.R.U32.HI UR14, URZ, UR13, UR14 ;  /* 0x0000000dff0e7299 */ /* 0x010fc8000801160e */
[----:B------:R-:W-:-:S04]  /*0b40*/  UIADD3 UR14, UPT, UPT, UR15, UR14, URZ ;  /* 0x0000000e0f0e7290 */ /* 0x000fc8000fffe0ff */
[----:B---3--:R-:W-:-:S04]  /*0b50*/  USHF.R.U32.HI UR14, URZ, UR12, UR14 ;  /* 0x0000000cff0e7299 */ /* 0x008fc8000801160e */
[----:B------:R-:W-:-:S04]  /*0b60*/  UIADD3 UR14, UPT, UPT, -UR14, URZ, URZ ;  /* 0x000000ff0e0e7290 */ /* 0x000fc8000fffe1ff */
[----:B------:R-:W-:Y:S02]  /*0b70*/  UIMAD UR5, UR14, UR5, UR16 ;  /* 0x000000050e0572a4 */ /* 0x000fe4000f8e0210 */
[----:B------:R-:W-:Y:S02]  /*0b80*/  UIADD3 UR16, UPT, UPT, -UR16, URZ, URZ ;  /* 0x000000ff10107290 */ /* 0x000fe4000fffe1ff */
[----:B------:R-:W-:Y:S02]  /*0b90*/  UIADD3 UR5, UPT, UPT, UR5, UR5, URZ ;  /* 0x0000000505057290 */ /* 0x000fe4000fffe0ff */
[----:B------:R-:W-:Y:S02]  /*0ba0*/  UIMAD UR4, UR16, UR4, UR6 ;  /* 0x00000004100472a4 */ /* 0x000fe4000f8e0206 */
[----:B------:R-:W-:-:S04]  /*0bb0*/  ULOP3.LUT UR5, UR5, UR23, URZ, 0xfc, !UPT ;  /* 0x0000001705057292 */ /* 0x000fc8000f8efcff */
[----:B------:R-:W-:Y:S02]  /*0bc0*/  MOV R5, UR4 ;  /* 0x0000000400057c02 */ /* 0x000fe40008000f00 */
[----:B------:R-:W-:Y:S01]  /*0bd0*/  IMAD.U32 R4, RZ, RZ, UR5 ;  /* 0x00000005ff047e24 */ /* 0x000fe2000f8e00ff */
[----:B--2---:R1:W2:Y:S01]  /*0be0*/  SHFL.IDX PT, R2, R19, 0x7, 0x1f ;  /* 0x00e01f0013027f89 */ /* 0x0042a200000e0000 */
[----:B------:R-:W-:Y:S05]  /*0bf0*/  BRA.U UP0, `(.L_x_17) ;  /* 0x0000000500807547 */ /* 0x000fea000b800000 */
[----:B------:R-:W3:Y:S01]  /*0c00*/  LDC R7, c[0x0][0x374] ;  /* 0x0000dd00ff077b82 */ /* 0x000ee20000000800 */
[----:B--2---:R-:W-:Y:S01]  /*0c10*/  SHF.R.S32.HI R3, RZ, 0x1f, R2 ;  /* 0x0000001fff037819 */ /* 0x004fe20000011402 */
[----:B------:R-:W-:Y:S02]  /*0c20*/  IMAD.U32 R18, RZ, RZ, UR9 ;  /* 0x00000009ff127e24 */ /* 0x000fe4000f8e00ff */
[----:B------:R-:W-:Y:S01]  /*0c30*/  IMAD.MOV.U32 R10, RZ, RZ, RZ ;  /* 0x000000ffff0a7224 */ /* 0x000fe200078e00ff */
[----:B------:R-:W-:Y:S01]  /*0c40*/  LEA.HI R16, R3, R2, RZ, 0x8 ;  /* 0x0000000203107211 */ /* 0x000fe200078f40ff */
[----:B------:R-:W-:Y:S02]  /*0c50*/  IMAD.MOV.U32 R15, RZ, RZ, RZ ;  /* 0x000000ffff0f7224 */ /* 0x000fe400078e00ff */
[----:B------:R-:W3:Y:S01]  /*0c60*/  LDC R6, c[0x0][0x370] ;  /* 0x0000dc00ff067b82 */ /* 0x000ee20000000800 */
[----:B------:R-:W-:Y:S02]  /*0c70*/  LOP3.LUT R3, R16, 0xffffff00, RZ, 0xc0, !PT ;  /* 0xffffff0010037812 */ /* 0x000fe400078ec0ff */
[----:B------:R-:W-:-:S02]  /*0c80*/  SHF.R.S32.HI R0, RZ, 0x8, R16 ;  /* 0x00000008ff007819 */ /* 0x000fc40000011410 */
[----:B------:R-:W-:Y:S02]  /*0c90*/  ISETP.NE.AND P0, PT, R2, R3, PT ;  /* 0x000000030200720c */ /* 0x000fe40003f05270 */
[----:B------:R-:W-:Y:S01]  /*0ca0*/  LEA.HI.SX32 R16, R16, 0xffffffff, 0x18 ;  /* 0xffffffff10107811 */ /* 0x000fe200078fc2ff */
[----:B------:R-:W2:Y:S01]  /*0cb0*/  LDC R17, c[0x0][0x378] ;  /* 0x0000de00ff117b82 */ /* 0x000ea20000000800 */
[----:B------:R-:W-:-:S07]  /*0cc0*/  ISETP.LT.AND P0, PT, R2, RZ, P0 ;  /* 0x000000ff0200720c */ /* 0x000fce0000701270 */
[----:B------:R-:W4:Y:S06]  /*0cd0*/  LDC R12, c[0x0][0x770] ;  /* 0x0001dc00ff0c7b82 */ /* 0x000f2c0000000800 */
[----:B------:R-:W-:Y:S02]  /*0ce0*/  @!P0 IMAD.MOV R16, RZ, RZ, R0 ;  /* 0x000000ffff108224 */ /* 0x000fe400078e0200 */
[----:B------:R-:W1:Y:S01]  /*0cf0*/  LDC R11, c[0x0][0x76c] ;  /* 0x0001db00ff0b7b82 */ /* 0x000e620000000800 */
[----:B---3--:R-:W-:Y:S02]  /*0d00*/  IMAD R6, R7, R6, RZ ;  /* 0x0000000607067224 */ /* 0x008fe400078e02ff */
[----:B------:R-:W-:-:S05]  /*0d10*/  IMAD.MOV.U32 R0, RZ, RZ, 0x1 ;  /* 0x00000001ff007424 */ /* 0x000fca00078e00ff */
[----:B------:R-:W3:Y:S01]  /*0d20*/  LDC.64 R8, c[0x0][0x760] ;  /* 0x0001d800ff087b82 */ /* 0x000ee20000000a00 */
[----:B--2---:R-:W-:Y:S02]  /*0d30*/  IMAD R17, R6, R17, RZ ;  /* 0x0000001106117224 */ /* 0x004fe400078e02ff */
[----:B------:R-:W-:-:S03]  /*0d40*/  IMAD.MOV.U32 R6, RZ, RZ, -0x1 ;  /* 0xffffffffff067424 */ /* 0x000fc600078e00ff */
[----:B------:R-:W-:Y:S02]  /*0d50*/  LEA.HI R17, R17, R17, RZ, 0x1 ;  /* 0x0000001111117211 */ /* 0x000fe400078f08ff */
[----:B------:R-:W2:Y:S02]  /*0d60*/  LDC.64 R2, c[0x0][0x778] ;  /* 0x0001de00ff027b82 */ /* 0x000ea40000000a00 */
[----:B----4-:R-:W-:-:S07]  /*0d70*/  SHF.R.S32.HI R17, RZ, 0x1, R17 ;  /* 0x00000001ff117819 */ /* 0x010fce0000011411 */
.L_x_22:
[----:B------:R-:W-:-:S04]  /*0d80*/  LEA.HI R13, R4, R4, RZ, 0x1 ;  /* 0x00000004040d7211 */ /* 0x000fc800078f08ff */
[----:B------:R-:W-:Y:S02]  /*0d90*/  LOP3.LUT R7, R13, 0xfffffffe, RZ, 0xc0, !PT ;  /* 0xfffffffe0d077812 */ /* 0x000fe400078ec0ff */
[----:B------:R-:W-:Y:S02]  /*0da0*/  SHF.R.S32.HI R13, RZ, 0x1, R13 ;  /* 0x00000001ff0d7819 */ /* 0x000fe4000001140d */
[----:B------:R-:W-:-:S03]  /*0db0*/  ISETP.NE.AND P0, PT, R4, R7, PT ;  /* 0x000000070400720c */ /* 0x000fc60003f05270 */
[----:B------:R-:W-:Y:S01]  /*0dc0*/  VIADD R7, R13, 0xffffffff ;  /* 0xffffffff0d077836 */ /* 0x000fe20000000000 */
[----:B------:R-:W-:-:S13]  /*0dd0*/  ISETP.LT.AND P0, PT, R4, RZ, P0 ;  /* 0x000000ff0400720c */ /* 0x000fda0000701270 */
[----:B------:R-:W-:-:S05]  /*0de0*/  @!P0 IMAD.MOV R7, RZ, RZ, R13 ;  /* 0x000000ffff078224 */ /* 0x000fca00078e020d */
[----:B------:R-:W-:-:S13]  /*0df0*/  ISETP.GE.AND P0, PT, R7, R16, PT ;  /* 0x000000100700720c */ /* 0x000fda0003f06270 */
[----:B------:R-:W-:Y:S05]  /*0e00*/  @P0 BRA `(.L_x_18) ;  /* 0x0000000000940947 */ /* 0x000fea0003800000 */
[----:B------:R-:W-:-:S04]  /*0e10*/  SHF.L.U32 R14, R7, 0x8, RZ ;  /* 0x00000008070e7819 */ /* 0x000fc800000006ff */
[----:B------:R-:W-:-:S13]  /*0e20*/  ISETP.GE.AND P0, PT, R14, R15, PT ;  /* 0x0000000f0e00720c */ /* 0x000fda0003f06270 */
[----:B------:R-:W-:Y:S05]  /*0e30*/  @!P0 BRA `(.L_x_19) ;  /* 0x0000000000388947 */ /* 0x000fea0003800000 */
[----:B------:R-:W-:Y:S01]  /*0e40*/  VIADD R7, R6, 0x1 ;  /* 0x0000000106077836 */ /* 0x000fe20000000000 */
[----:B------:R-:W-:-:S04]  /*0e50*/  MOV R6, 0xffffffff ;  /* 0xffffffff00067802 */ /* 0x000fc80000000f00 */
[----:B------:R-:W-:-:S13]  /*0e60*/  ISETP.GT.U32.AND P0, PT, R7, 0x1f, PT ;  /* 0x0000001f0700780c */ /* 0x000fda0003f04070 */
[----:B------:R-:W-:Y:S05]  /*0e70*/  @P0 BRA `(.L_x_20) ;  /* 0x0000000000240947 */ /* 0x000fea0003800000 */
[----:B------:R-:W-:Y:S01]  /*0e80*/  ISETP.GT.AND P0, PT, R19, R14, PT ;  /* 0x0000000e1300720c */ /* 0x000fe20003f04270 */
[----:B------:R-:W-:-:S05]  /*0e90*/  IMAD.MOV.U32 R6, RZ, RZ, -0x1 ;  /* 0xffffffffff067424 */ /* 0x000fca00078e00ff */
[----:B------:R-:W-:-:S07]  /*0ea0*/  SHF.L.U32 R7, R6, R7, RZ ;  /* 0x0000000706077219 */ /* 0x000fce00000006ff */
[----:B------:R-:W-:-:S04]  /*0eb0*/  VOTE.ANY R6, PT, P0 ;  /* 0x0000000000067806 */ /* 0x000fc800000e0100 */
[----:B------:R-:W-:-:S05]  /*0ec0*/  LOP3.LUT P0, R7, R6, RZ, R7, 0xa0, !PT ;  /* 0x000000ff06077212 */ /* 0x000fca000780a007 */
[----:B------:R-:W-:-:S05]  /*0ed0*/  VIADD R6, R7, 0xffffffff ;  /* 0xffffffff07067836 */ /* 0x000fca0000000000 */
[----:B------:R-:W-:-:S04]  /*0ee0*/  LOP3.LUT R7, R7, R6, RZ, 0xc, !PT ;  /* 0x0000000607077212 */ /* 0x000fc800078e0cff */
[----:B------:R-:W4:Y:S02]  /*0ef0*/  POPC R6, R7 ;  /* 0x0000000700067309 */ /* 0x000f240000000000 */
[----:B----4-:R-:W-:-:S07]  /*0f00*/  SEL R6, R6, 0xffffffff, P0 ;  /* 0xffffffff06067807 */ /* 0x010fce0000000000 */
.L_x_20:
[----:B------:R4:W3:Y:S02]  /*0f10*/  SHFL.IDX PT, R15, R19, R6, 0x1f ;  /* 0x00001f06130f7589 */ /* 0x0008e400000e0000 */
.L_x_19:
[----:B------:R-:W5:Y:S01]  /*0f20*/  S2R R13, SR_CgaCtaId ;  /* 0x00000000000d7919 */ /* 0x000f620000008800 */
[----:B------:R-:W-:Y:S01]  /*0f30*/  MOV R14, 0x400 ;  /* 0x00000400000e7802 */ /* 0x000fe20000000f00 */
[----:B------:R-:W-:-:S03]  /*0f40*/  IMAD.U32 R21, R0, -0x80000000, RZ ;  /* 0x8000000000157824 */ /* 0x000fc600078e00ff */
[----:B-----5:R-:W-:-:S05]  /*0f50*/  LEA R13, R13, R14, 0x18 ;  /* 0x0000000e0d0d7211 */ /* 0x020fca00078ec0ff */
[----:B------:R-:W-:-:S04]  /*0f60*/  IMAD R14, R10, 0x8, R13 ;  /* 0x000000080a0e7824 */ /* 0x000fc800078e020d */
[----:B------:R-:W5:Y:S02]  /*0f70*/  SYNCS.PHASECHK.TRANS64.TRYWAIT P0, [R14+URZ+0x80], R21 ;  /* 0x000080150e0075a7 */ /* 0x000f6400080011ff */
[----:B-----5:R-:W-:Y:S05]  /*0f80*/  @!P0 BRA `(.L_x_21) ;  /* 0x0000004400648947 */ /* 0x020fea0003800000 */
.L_x_88:
[----:B------:R-:W-:Y:S01]  /*0f90*/  ELECT P0, URZ, PT ;  /* 0x0000000000ff782f */ /* 0x000fe20003800000 */
[----:B------:R-:W-:-:S12]  /*0fa0*/  IMAD.MOV.U32 R7, RZ, RZ, 0x1 ;  /* 0x00000001ff077424 */ /* 0x000fd800078e00ff */
[C---:B------:R-:W-:Y:S02]  /*0fb0*/  @P0 IMAD R13, R10.reuse, 0x10, R13 ;  /* 0x000000100a0d0824 */ /* 0x040fe400078e020d */
[----:B------:R-:W-:-:S03]  /*0fc0*/  VIADD R10, R10, 0x1 ;  /* 0x000000010a0a7836 */ /* 0x000fc60000000000 */
[----:B------:R4:W-:Y:S02]  /*0fd0*/  @P0 STS.128 [R13+0x37810], R4 ;  /* 0x037810040d000388 */ /* 0x0009e40000000c00 */
[----:B------:R-:W-:Y:S01]  /*0fe0*/  ISETP.NE.AND P0, PT, R10, 0x2, PT ;  /* 0x000000020a00780c */ /* 0x000fe20003f05270 */
[----:B------:R5:W-:Y:S06]  /*0ff0*/  MEMBAR.ALL.CTA ;  /* 0x0000000000007992 */ /* 0x000bec0000008000 */
[----:B-----5:R-:W5:Y:S01]  /*1000*/  FENCE.VIEW.ASYNC.S ;  /* 0x00000000000073c6 */ /* 0x020f620000000000 */
[----:B----4-:R-:W-:-:S02]  /*1010*/  SEL R21, RZ, 0x1, P0 ;  /* 0x00000001ff157807 */ /* 0x010fc40000000000 */
[----:B------:R-:W-:Y:S02]  /*1020*/  SEL R10, R10, RZ, P0 ;  /* 0x000000ff0a0a7207 */ /* 0x000fe40000000000 */
[----:B------:R-:W-:Y:S01]  /*1030*/  LOP3.LUT R0, R0, R21, RZ, 0x3c, !PT ;  /* 0x0000001500007212 */ /* 0x000fe200078e3cff */
[----:B-----5:R-:W-:Y:S06]  /*1040*/  BAR.SYNC.DEFER_BLOCKING 0x4, 0x20 ;  /* 0x0100800000007b1d */ /* 0x020fec0000010000 */
[----:B------:R4:W-:Y:S02]  /*1050*/  SYNCS.ARRIVE.TRANS64.ART0 RZ, [R14+URZ+0x70], R7 ;  /* 0x000070070eff79a7 */ /* 0x0009e400085000ff */
.L_x_18:
[----:B------:R-:W-:-:S04]  /*1060*/  IMAD.IADD R18, R17, 0x1, R18 ;  /* 0x0000000111127824 */ /* 0x000fc800078e0212 */
[C---:B---3--:R-:W-:Y:S01]  /*1070*/  IMAD.HI.U32 R5, R18.reuse, R9, RZ ;  /* 0x0000000912057227 */ /* 0x048fe200078e00ff */
[----:B------:R-:W-:-:S04]  /*1080*/  ISETP.GE.AND P0, PT, R18, 0x100, PT ;  /* 0x000001001200780c */ /* 0x000fc80003f06270 */
[----:B------:R-:W-:-:S04]  /*1090*/  IADD3 R4, PT, PT, R18, -R5, RZ ;  /* 0x8000000512047210 */ /* 0x000fc80007ffe0ff */
[----:B------:R-:W-:-:S05]  /*10a0*/  SHF.R.U32.HI R4, RZ, UR8, R4 ;  /* 0x00000008ff047c19 */ /* 0x000fca0008011604 */
[----:B------:R-:W-:-:S05]  /*10b0*/  IMAD.IADD R5, R5, 0x1, R4 ;  /* 0x0000000105057824 */ /* 0x000fca00078e0204 */
[----:B------:R-:W-:-:S04]  /*10c0*/  SHF.R.U32.HI R5, RZ, UR10, R5 ;  /* 0x0000000aff057c19 */ /* 0x000fc80008011605 */
[----:B------:R-:W-:-:S05]  /*10d0*/  IADD3 R5, PT, PT, -R5, RZ, RZ ;  /* 0x000000ff05057210 */ /* 0x000fca0007ffe1ff */
[----:B----4-:R-:W-:-:S04]  /*10e0*/  IMAD R14, R8, R5, R18 ;  /* 0x00000005080e7224 */ /* 0x010fc800078e0212 */
[----:B--2---:R-:W-:-:S04]  /*10f0*/  IMAD.HI.U32 R5, R14, R3, RZ ;  /* 0x000000030e057227 */ /* 0x004fc800078e00ff */
[----:B------:R-:W-:-:S05]  /*1100*/  IMAD.IADD R4, R14, 0x1, -R5 ;  /* 0x000000010e047824 */ /* 0x000fca00078e0a05 */
[----:B------:R-:W-:-:S04]  /*1110*/  SHF.R.U32.HI R4, RZ, UR7, R4 ;  /* 0x00000007ff047c19 */ /* 0x000fc80008011604 */
[----:B------:R-:W-:-:S04]  /*1120*/  IADD3 R5, PT, PT, R5, R4, RZ ;  /* 0x0000000405057210 */ /* 0x000fc80007ffe0ff */
[----:B------:R-:W-:-:S05]  /*1130*/  SHF.R.U32.HI R5, RZ, UR11, R5 ;  /* 0x0000000bff057c19 */ /* 0x000fca0008011605 */
[----:B------:R-:W-:-:S04]  /*1140*/  IMAD.HI.U32 R7, R5, R12, RZ ;  /* 0x0000000c05077227 */ /* 0x000fc800078e00ff */
[----:B------:R-:W-:-:S05]  /*1150*/  IMAD.IADD R4, R5, 0x1, -R7 ;  /* 0x0000000105047824 */ /* 0x000fca00078e0a07 */
[----:B------:R-:W-:-:S04]  /*1160*/  SHF.R.U32.HI R4, RZ, UR13, R4 ;  /* 0x0000000dff047c19 */ /* 0x000fc80008011604 */
[----:B------:R-:W-:-:S04]  /*1170*/  IADD3 R4, PT, PT, R7, R4, RZ ;  /* 0x0000000407047210 */ /* 0x000fc80007ffe0ff */
[----:B------:R-:W-:-:S05]  /*1180*/  SHF.R.U32.HI R4, RZ, UR12, R4 ;  /* 0x0000000cff047c19 */ /* 0x000fca0008011604 */
[----:B------:R-:W-:-:S04]  /*1190*/  IMAD.MOV R4, RZ, RZ, -R4 ;  /* 0x000000ffff047224 */ /* 0x000fc800078e0a04 */
[----:B-1----:R-:W-:Y:S01]  /*11a0*/  IMAD R4, R11, R4, R5 ;  /* 0x000000040b047224 */ /* 0x002fe200078e0205 */
[----:B------:R-:W-:-:S03]  /*11b0*/  IADD3 R5, PT, PT, -R5, RZ, RZ ;  /* 0x000000ff05057210 */ /* 0x000fc60007ffe1ff */
[----:B------:R-:W-:Y:S02]  /*11c0*/  IMAD.IADD R4, R4, 0x1, R4 ;  /* 0x0000000104047824 */ /* 0x000fe400078e0204 */
[----:B------:R-:W-:-:S03]  /*11d0*/  IMAD R5, R2, R5, R14 ;  /* 0x0000000502057224 */ /* 0x000fc600078e020e */
[----:B------:R-:W-:Y:S01]  /*11e0*/  LOP3.LUT R4, R4, UR23, RZ, 0xfc, !PT ;  /* 0x0000001704047c12 */ /* 0x000fe2000f8efcff */
[----:B------:R-:W-:Y:S06]  /*11f0*/  @!P0 BRA `(.L_x_22) ;  /* 0xfffffff800e08947 */ /* 0x000fec000383ffff */
.L_x_17:
[----:B------:R-:W3:Y:S01]  /*1200*/  S2UR UR4, SR_CgaCtaId ;  /* 0x00000000000479c3 */ /* 0x000ee20000008800 */
[----:B------:R-:W-:Y:S01]  /*1210*/  UMOV UR5, 0x400 ;  /* 0x0000040000057882 */ /* 0x000fe20000000000 */
[----:B------:R-:W-:Y:S01]  /*1220*/  IMAD.U32 R6, R0, -0x80000000, RZ ;  /* 0x8000000000067824 */ /* 0x000fe200078e00ff */
[C---:B------:R-:W-:Y:S01]  /*1230*/  ISETP.NE.AND P0, PT, R10.reuse, 0x1, PT ;  /* 0x000000010a00780c */ /* 0x040fe20003f05270 */
[----:B------:R-:W-:-:S05]  /*1240*/  VIADD R3, R10, 0x2 ;  /* 0x000000020a037836 */ /* 0x000fca0000000000 */
[----:B------:R-:W-:Y:S01]  /*1250*/  SEL R3, R3, 0x1, P0 ;  /* 0x0000000103037807 */ /* 0x000fe20000000000 */
[----:B---3--:R-:W-:-:S06]  /*1260*/  ULEA UR5, UR4, UR5, 0x18 ;  /* 0x0000000504057291 */ /* 0x008fcc000f8ec0ff */
[----:B--2---:R-:W-:-:S04]  /*1270*/  LEA R2, R10, UR5, 0x3 ;  /* 0x000000050a027c11 */ /* 0x004fc8000f8e18ff */
[----:B------:R-:W2:Y:S02]  /*1280*/  SYNCS.PHASECHK.TRANS64.TRYWAIT P1, [R2+URZ+0x80], R6 ;  /* 0x00008006020075a7 */ /* 0x000ea400080211ff */
[----:B--2---:R-:W-:Y:S05]  /*1290*/  @!P1 BRA `(.L_x_23) ;  /* 0x0000004000b89947 */ /* 0x004fea0003800000 */
.L_x_90:
[----:B------:R-:W-:Y:S02]  /*12a0*/  ELECT P2, URZ, PT ;  /* 0x0000000000ff782f */ /* 0x000fe40003840000 */
[C---:B------:R-:W-:Y:S01]  /*12b0*/  ISETP.NE.AND P0, PT, R3.reuse, 0x2, PT ;  /* 0x000000020300780c */ /* 0x040fe20003f05270 */
[----:B--2---:R-:W-:Y:S02]  /*12c0*/  IMAD.MOV.U32 R7, RZ, RZ, RZ ;  /* 0x000000ffff077224 */ /* 0x004fe400078e00ff */
[----:B------:R-:W-:Y:S01]  /*12d0*/  IMAD.MOV.U32 R11, RZ, RZ, 0x1 ;  /* 0x00000001ff0b7424 */ /* 0x000fe200078e00ff */
[----:B------:R-:W-:Y:S02]  /*12e0*/  ISETP.EQ.XOR P1, PT, R10, 0x1, !P0 ;  /* 0x000000010a00780c */ /* 0x000fe40004722a70 */
[----:B------:R-:W-:Y:S02]  /*12f0*/  SEL R3, R3, RZ, P0 ;  /* 0x000000ff03037207 */ /* 0x000fe40000000000 */
[----:B------:R-:W-:-:S02]  /*1300*/  SEL R9, RZ, 0x1, !P1 ;  /* 0x00000001ff097807 */ /* 0x000fc40004800000 */
[----:B------:R-:W-:Y:S02]  /*1310*/  LEA R3, R3, UR5, 0x3 ;  /* 0x0000000503037c11 */ /* 0x000fe4000f8e18ff */
[----:B------:R-:W-:Y:S01]  /*1320*/  @P2 LEA R10, R10, UR5, 0x4 ;  /* 0x000000050a0a2c11 */ /* 0x000fe2000f8e20ff */
[----:B------:R-:W-:Y:S01]  /*1330*/  @P2 IMAD.MOV.U32 R6, RZ, RZ, -0x1 ;  /* 0xffffffffff062424 */ /* 0x000fe200078e00ff */
[----:B------:R-:W-:-:S04]  /*1340*/  LOP3.LUT R9, R0, R9, RZ, 0x3c, !PT ;  /* 0x0000000900097212 */ /* 0x000fc800078e3cff */
[----:B------:R3:W-:Y:S01]  /*1350*/  @P2 STS.128 [R10+0x37810], R4 ;  /* 0x037810040a002388 */ /* 0x0007e20000000c00 */
[----:B------:R-:W-:Y:S01]  /*1360*/  IMAD.U32 R8, R9, -0x80000000, RZ ;  /* 0x8000000009087824 */ /* 0x000fe200078e00ff */
[----:B------:R2:W-:Y:S06]  /*1370*/  MEMBAR.ALL.CTA ;  /* 0x0000000000007992 */ /* 0x0005ec0000008000 */
[----:B--2---:R-:W2:Y:S02]  /*1380*/  FENCE.VIEW.ASYNC.S ;  /* 0x00000000000073c6 */ /* 0x004ea40000000000 */
[----:B--2---:R-:W-:Y:S06]  /*1390*/  BAR.SYNC.DEFER_BLOCKING 0x4, 0x20 ;  /* 0x0100800000007b1d */ /* 0x004fec0000010000 */
[----:B------:R3:W-:Y:S01]  /*13a0*/  SYNCS.ARRIVE.TRANS64.ART0 RZ, [R2+URZ+0x70], R11 ;  /* 0x0000700b02ff79a7 */ /* 0x0007e200085000ff */
[----:B------:R-:W2:Y:S02]  /*13b0*/  SYNCS.PHASECHK.TRANS64.TRYWAIT P0, [R3+URZ+0x80], R8 ;  /* 0x00008008030075a7 */ /* 0x000ea400080011ff */
[----:B--23--:R-:W-:Y:S05]  /*13c0*/  @!P0 BRA `(.L_x_24) ;  /* 0x0000004000848947 */ /* 0x00cfea0003800000 */
.L_x_16:
[----:B------:R-:W-:Y:S01]  /*13d0*/  ISETP.NE.AND P0, PT, R124, 0x5, PT ;  /* 0x000000057c00780c */ /* 0x000fe20003f05270 */
[----:B------:R-:W-:-:S04]  /*13e0*/  ULEA.HI UR14, UR4, UR4, URZ, 0x1 ;  /* 0x00000004040e7291 */ /* 0x000fc8000f8f08ff */
[----:B------:R-:W-:-:S04]  /*13f0*/  ULOP3.LUT UR22, UR14, 0xfffffffe, URZ, 0xc0, !UPT ;  /* 0xfffffffe0e167892 */ /* 0x000fc8000f8ec0ff */
[----:B------:R-:W-:-:S04]  /*1400*/  UIADD3 UR15, UPT, UPT, -UR22, UR4, URZ ;  /* 0x00000004160f7290 */ /* 0x000fc8000fffe1ff */
[----:B------:R-:W-:Y:S08]  /*1410*/  @P0 BRA `(.L_x_25) ;  /* 0x0000000800480947 */ /* 0x000ff00003800000 */
[----:B------:R-:W-:Y:S02]  /*1420*/  UMOV UR34, 0x400 ;  /* 0x0000040000227882 */ /* 0x000fe40000000000 */
[----:B------:R-:W-:-:S09]  /*1430*/  ULEA UR34, UR4, UR34, 0x18 ;  /* 0x0000002204227291 */ /* 0x000fd2000f8ec0ff */
[----:B------:R-:W3:Y:S02]  /*1440*/  SYNCS.PHASECHK.TRANS64.TRYWAIT P0, [UR34+0x70], RZ ;  /* 0x000070ffff0075a7 */ /* 0x000ee40008001122 */
[----:B---3--:R-:W-:Y:S05]  /*1450*/  @!P0 BRA `(.L_x_26) ;  /* 0x0000004000788947 */ /* 0x008fea0003800000 */
.L_x_93:
[----:B------:R-:W4:Y:S01]  /*1460*/  LDS.128 R4, [UR34+0x37810] ;  /* 0x03781022ff047984 */ /* 0x000f220008000c00 */
[----:B---3--:R-:W-:Y:S01]  /*1470*/  HFMA2 R0, -RZ, RZ, 0, 5.9604644775390625e-08 ;  /* 0x00000001ff007431 */ /* 0x008fe200000001ff */
[----:B------:R-:W-:Y:S01]  /*1480*/  UMOV UR36, 0x1 ;  /* 0x0000000100247882 */ /* 0x000fe20000000000 */
[----:B------:R-:W-:Y:S01]  /*1490*/  UMOV UR35, URZ ;  /* 0x000000ff00237c82 */ /* 0x000fe20008000000 */
[----:B------:R3:W-:Y:S06]  /*14a0*/  MEMBAR.ALL.CTA ;  /* 0x0000000000007992 */ /* 0x0007ec0000008000 */
[----:B---3--:R-:W3:Y:S02]  /*14b0*/  FENCE.VIEW.ASYNC.S ;  /* 0x00000000000073c6 */ /* 0x008ee40000000000 */
[----:B---3--:R3:W-:Y:S01]  /*14c0*/  SYNCS.ARRIVE.TRANS64.ART0 RZ, [UR34+0x80], R0 ;  /* 0x00008000ffff79a7 */ /* 0x0087e20008500022 */
[----:B----4-:R-:W-:-:S13]  /*14d0*/  ISETP.NE.AND P0, PT, R7, 0x1, PT ;  /* 0x000000010700780c */ /* 0x010fda0003f05270 */
[----:B---3--:R-:W-:Y:S05]  /*14e0*/  @P0 BRA `(.L_x_27) ;  /* 0x00000004009c0947 */ /* 0x008fea0003800000 */
[----:B------:R-:W-:Y:S01]  /*14f0*/  R2UR UR5, R4 ;  /* 0x00000000040572ca */ /* 0x000fe200000e0000 */
[----:B------:R-:W-:Y:S01]  /*1500*/  IMAD.MOV.U32 R8, RZ, RZ, 0x1 ;  /* 0x00000001ff087424 */ /* 0x000fe200078e00ff */
[----:B------:R-:W-:Y:S01]  /*1510*/  R2UR UR11, R5 ;  /* 0x00000000050b72ca */ /* 0x000fe200000e0000 */
[----:B------:R-:W-:Y:S01]  /*1520*/  IMAD.MOV.U32 R2, RZ, RZ, RZ ;  /* 0x000000ffff027224 */ /* 0x000fe200078e00ff */
[----:B------:R-:W-:Y:S01]  /*1530*/  R2UR UR28, R6 ;  /* 0x00000000061c72ca */ /* 0x000fe200000e0000 */
[----:B------:R-:W3:Y:S01]  /*1540*/  LDCU.64 UR46, c[0x0][0x348] ;  /* 0x00006900ff2e77ac */ /* 0x000ee20008000a00 */
[----:B------:R-:W-:Y:S01]  /*1550*/  UMOV UR36, 0x1 ;  /* 0x0000000100247882 */ /* 0x000fe20000000000 */
[----:B------:R-:W-:-:S12]  /*1560*/  UMOV UR35, URZ ;  /* 0x000000ff00237c82 */ /* 0x000fd80008000000 */
.L_x_33:
[----:B------:R-:W-:Y:S02]  /*1570*/  USHF.L.U32 UR4, UR36, 0x1f, URZ ;  /* 0x0000001f24047899 */ /* 0x000fe400080006ff */
[----:B-1----:R-:W-:Y:S02]  /*1580*/  ULEA UR6, UR35, UR34, 0x3 ;  /* 0x0000002223067291 */ /* 0x002fe4000f8e18ff */
[----:B---3--:R-:W-:Y:S02]  /*1590*/  UIADD3 UR42, UP2, UPT, UR46, 0xc0, URZ ;  /* 0x000000c02e2a7890 */ /* 0x008fe4000ff5e0ff */
[----:B------:R-:W-:Y:S01]  /*15a0*/  MOV R0, UR4 ;  /* 0x0000000400007c02 */ /* 0x000fe20008000f00 */
[----:B------:R-:W-:Y:S02]  /*15b0*/  ULEA.HI UR4, UR5, UR5, URZ, 0x1 ;  /* 0x0000000505047291 */ /* 0x000fe4000f8f08ff */
[----:B------:R-:W-:Y:S02]  /*15c0*/  UIADD3 UR44, UP3, UPT, UR46, 0x40, URZ ;  /* 0x000000402e2c7890 */ /* 0x000fe4000ff7e0ff */
[----:B------:R1:W3:Y:S01]  /*15d0*/  SYNCS.PHASECHK.TRANS64.TRYWAIT P1, [UR6+0x30], R0 ;  /* 0x00003000ff0075a7 */ /* 0x0002e20008021106 */
[----:B------:R-:W-:-:S02]  /*15e0*/  ULOP3.LUT UR6, UR4, 0xfffffffe, URZ, 0xc0, !UPT ;  /* 0xfffffffe04067892 */ /* 0x000fc4000f8ec0ff */
[----:B------:R-:W-:Y:S02]  /*15f0*/  USHF.R.S32.HI UR4, URZ, 0x1, UR4 ;  /* 0x00000001ff047899 */ /* 0x000fe40008011404 */
[----:B------:R-:W-:Y:S02]  /*1600*/  UISETP.NE.AND UP4, UPT, UR5, UR6, UPT ;  /* 0x000000060500728c */ /* 0x000fe4000bf85270 */
[----:B------:R-:W-:Y:S02]  /*1610*/  UIADD3 UR7, UPT, UPT, UR4, -0x1, URZ ;  /* 0xffffffff04077890 */ /* 0x000fe4000fffe0ff */
[----:B------:R-:W-:Y:S02]  /*1620*/  UISETP.LT.AND UP4, UPT, UR5, URZ, UP4 ;  /* 0x000000ff0500728c */ /* 0x000fe4000a781270 */
[----:B------:R-:W-:Y:S02]  /*1630*/  UIADD3 UR40, UP1, UPT, UR46, 0x140, URZ ;  /* 0x000001402e287890 */ /* 0x000fe4000ff3e0ff */
[----:B------:R-:W-:-:S02]  /*1640*/  UIADD3 UR38, UP0, UPT, UR46, 0x1c0, URZ ;  /* 0x000001c02e267890 */ /* 0x000fc4000ff1e0ff */
[----:B------:R-:W-:Y:S02]  /*1650*/  ULEA UR27, UR11, UR21, 0x8 ;  /* 0x000000150b1b7291 */ /* 0x000fe4000f8e40ff */
[----:B------:R-:W-:Y:S02]  /*1660*/  UIADD3.X UR43, UPT, UPT, URZ, UR47, URZ, UP2, !UPT ;  /* 0x0000002fff2b7290 */ /* 0x000fe400097fe4ff */
[----:B------:R-:W-:Y:S02]  /*1670*/  UIADD3 UR11, UPT, UPT, UR15, UR11, UR11 ;  /* 0x0000000b0f0b7290 */ /* 0x000fe4000fffe00b */
[----:B------:R-:W-:Y:S02]  /*1680*/  @!UP4 UIADD3 UR7, UPT, UPT, UR4, URZ, URZ ;  /* 0x000000ff0407c290 */ /* 0x000fe4000fffe0ff */
[----:B------:R-:W-:Y:S02]  /*1690*/  UIADD3.X UR45, UPT, UPT, URZ, UR47, URZ, UP3, !UPT ;  /* 0x0000002fff2d7290 */ /* 0x000fe40009ffe4ff */
[----:B------:R-:W-:-:S02]  /*16a0*/  UIADD3 UR19, UPT, UPT, UR7, UR7, URZ ;  /* 0x0000000707137290 */ /* 0x000fc4000fffe0ff */
[----:B------:R-:W-:Y:S02]  /*16b0*/  UIADD3.X UR41, UPT, UPT, URZ, UR47, URZ, UP1, !UPT ;  /* 0x0000002fff297290 */ /* 0x000fe40008ffe4ff */
[----:B------:R-:W-:Y:S02]  /*16c0*/  UIADD3.X UR39, UPT, UPT, URZ, UR47, URZ, UP0, !UPT ;  /* 0x0000002fff277290 */ /* 0x000fe400087fe4ff */
[----:B------:R-:W-:Y:S02]  /*16d0*/  ULEA UR7, UR7, UR21, 0x8 ;  /* 0x0000001507077291 */ /* 0x000fe4000f8e40ff */
[----:B------:R-:W-:Y:S02]  /*16e0*/  ULOP3.LUT UR19, UR19, UR23, URZ, 0xfc, !UPT ;  /* 0x0000001713137292 */ /* 0x000fe4000f8efcff */
[----:B------:R-:W-:Y:S01]  /*16f0*/  UISETP.NE.AND UP2, UPT, UR23, URZ, UPT ;  /* 0x000000ff1700728c */ /* 0x000fe2000bf45270 */
[----:B------:R-:W-:Y:S01]  /*1700*/  UMOV UR20, URZ ;  /* 0x000000ff00147c82 */ /* 0x000fe20008000000 */
[----:B------:R-:W-:Y:S01]  /*1710*/  UMOV UR18, URZ ;  /* 0x000000ff00127c82 */ /* 0x000fe20008000000 */
[----:B-1----:R-:W-:-:S08]  /*1720*/  UMOV UR10, URZ ;  /* 0x000000ff000a7c82 */ /* 0x002fd00008000000 */
.L_x_31:
[----:B------:R-:W-:Y:S02]  /*1730*/  USHF.L.U32 UR6, UR20, 0x7, URZ ;  /* 0x0000000714067899 */ /* 0x000fe400080006ff */
[----:B------:R-:W-:Y:S01]  /*1740*/  ULEA UR5, UR35, UR34, 0x3 ;  /* 0x0000002223057291 */ /* 0x000fe2000f8e18ff */
[----:B---34-:R-:W-:Y:S11]  /*1750*/  @P1 BRA `(.L_x_28) ;  /* 0x0000000000101947 */ /* 0x018ff60003800000 */
[----:B------:R-:W-:-:S06]  /*1760*/  USHF.L.U32 UR4, UR36, 0x1f, URZ ;  /* 0x0000001f24047899 */ /* 0x000fcc00080006ff */
[----:B------:R-:W-:-:S04]  /*1770*/  MOV R0, UR4 ;  /* 0x0000000400007c02 */ /* 0x000fc80008000f00 */
[----:B------:R-:W1:Y:S02]  /*1780*/  SYNCS.PHASECHK.TRANS64.TRYWAIT P0, [UR5+0x30], R0 ;  /* 0x00003000ff0075a7 */ /* 0x000e640008001105 */
[----:B-1----:R-:W-:Y:S05]  /*1790*/  @!P0 BRA `(.L_x_29) ;  /* 0x0000003c00c08947 */ /* 0x002fea0003800000 */
.L_x_28:
[----:B------:R-:W-:Y:S05]  /*17a0*/  BRA.U UP2, `(.L_x_30) ;  /* 0x00000001020c7547 */ /* 0x000fea000b800000 */
[----:B------:R-:W-:-:S13]  /*17b0*/  ELECT P0, URZ, PT ;  /* 0x0000000000ff782f */ /* 0x000fda0003800000 */
[----:B-1----:R-:W-:-:S04]  /*17c0*/  @P0 MOV R0, 0x10c00 ;  /* 0x00010c0000000802 */ /* 0x002fc80000000f00 */
[----:B------:R3:W-:Y:S03]  /*17d0*/  @P0 SYNCS.ARRIVE.TRANS64 RZ, [UR5], R0 ;  /* 0x00000000ffff09a7 */ /* 0x0007e60008000005 */
.L_x_30:
[----:B------:R-:W-:Y:S01]  /*17e0*/  ULEA UR24, UR35, UR34, 0xe ;  /* 0x0000002223187291 */ /* 0x000fe2000f8e70ff */
[----:B------:R-:W-:Y:S01]  /*17f0*/  PLOP3.LUT P1, PT, PT, PT, PT, 0x80, 0x8 ;  /* 0x000000000008781c */ /* 0x000fe20003f2f070 */
[----:B------:R-:W-:Y:S02]  /*1800*/  ULEA UR16, UR35, UR34, 0x9 ;  /* 0x0000002223107291 */ /* 0x000fe4000f8e48ff */
[----:B------:R-:W-:Y:S02]  /*1810*/  ULEA UR8, UR35, UR15, 0x1 ;  /* 0x0000000f23087291 */ /* 0x000fe4000f8e08ff */
[----:B------:R-:W-:Y:S02]  /*1820*/  UIADD3 UR35, UPT, UPT, UR35, 0x1, URZ ;  /* 0x0000000123237890 */ /* 0x000fe4000fffe0ff */
[----:B------:R-:W-:Y:S02]  /*1830*/  UISETP.GT.U32.AND UP0, UPT, UR20, 0x1e, UPT ;  /* 0x0000001e1400788c */ /* 0x000fe4000bf04070 */
[----:B------:R-:W-:-:S02]  /*1840*/  UISETP.NE.AND UP1, UPT, UR35, 0x6, UPT ;  /* 0x000000062300788c */ /* 0x000fc4000bf25270 */
[----:B------:R-:W-:Y:S02]  /*1850*/  ULEA UR8, UR8, UR34, 0x9 ;  /* 0x0000002208087291 */ /* 0x000fe4000f8e48ff */
[----:B------:R-:W-:Y:S01]  /*1860*/  USEL UR9, URZ, 0x1, UP1 ;  /* 0x00000001ff097887 */ /* 0x000fe20008800000 */
[----:B------:R-:W-:Y:S01]  /*1870*/  PLOP3.LUT P0, PT, PT, PT, UP0, 0x80, 0x8 ;  /* 0x000000000008781c */ /* 0x000fe20003f0f008 */
[----:B------:R-:W-:Y:S02]  /*1880*/  ULOP3.LUT UR5, UR5, 0xfefffff8, URZ, 0xc0, !UPT ;  /* 0xfefffff805057892 */ /* 0x000fe4000f8ec0ff */
[----:B------:R-:W-:Y:S02]  /*1890*/  ULOP3.LUT UR36, UR36, UR9, URZ, 0x3c, !UPT ;  /* 0x0000000924247292 */ /* 0x000fe4000f8e3cff */
[----:B------:R-:W-:Y:S02]  /*18a0*/  UIADD3 UR4, UPT, UPT, UR24, 0x5400, URZ ;  /* 0x0000540018047890 */ /* 0x000fe4000fffe0ff */
[----:B------:R-:W-:-:S02]  /*18b0*/  USEL UR35, UR35, URZ, UP1 ;  /* 0x000000ff23237287 */ /* 0x000fc40008800000 */
[----:B------:R-:W-:Y:S02]  /*18c0*/  UIADD3 UR24, UPT, UPT, UR24, 0x1d400, URZ ;  /* 0x0001d40018187890 */ /* 0x000fe4000fffe0ff */
[----:B------:R-:W-:Y:S02]  /*18d0*/  UIADD3 UR16, UPT, UPT, UR16, 0x35400, URZ ;  /* 0x0003540010107890 */ /* 0x000fe4000fffe0ff */
[----:B------:R-:W-:Y:S01]  /*18e0*/  UIADD3 UR8, UPT, UPT, UR8, 0x36000, URZ ;  /* 0x0003600008087890 */ /* 0x000fe2000fffe0ff */
[----:B------:R-:W-:Y:S01]  /*18f0*/  UTMALDG.2D.2CTA [UR4], [UR44], desc[URZ] ;  /* 0x0000ff042c0075b4 */ /* 0x000fe20008209000 */
[----:B------:R-:W-:Y:S02]  /*1900*/  @!UP0 USHF.L.U32 UR32, UR36, 0x1f, URZ ;  /* 0x0000001f24208899 */ /* 0x000fe400080006ff */
[----:B------:R-:W-:Y:S01]  /*1910*/  @!UP0 ULEA UR33, UR35, UR34, 0x3 ;  /* 0x0000002223218291 */ /* 0x000fe2000f8e18ff */
[----:B------:R-:W-:Y:S01]  /*1920*/  UMOV UR26, UR6 ;  /* 0x00000006001a7c82 */ /* 0x000fe20008000000 */
[----:B------:R-:W-:Y:S01]  /*1930*/  UMOV UR25, UR5 ;  /* 0x0000000500197c82 */ /* 0x000fe20008000000 */
[----:B------:R-:W-:Y:S01]  /*1940*/  UMOV UR17, UR5 ;  /* 0x0000000500117c82 */ /* 0x000fe20008000000 */
[----:B-1-3--:R-:W-:Y:S01]  /*1950*/  IMAD.U32 R0, RZ, RZ, UR32 ;  /* 0x00000020ff007e24 */ /* 0x00afe2000f8e00ff */
[----:B------:R-:W-:Y:S01]  /*1960*/  UMOV UR29, 0x30000 ;  /* 0x00030000001d7882 */ /* 0x000fe20000000000 */
[----:B------:R-:W-:Y:S01]  /*1970*/  UMOV UR12, UR20 ;  /* 0x00000014000c7c82 */ /* 0x000fe20008000000 */
[----:B------:R-:W-:Y:S01]  /*1980*/  UMOV UR13, UR28 ;  /* 0x0000001c000d7c82 */ /* 0x000fe20008000000 */
[----:B------:R-:W-:Y:S01]  /*1990*/  UMOV UR9, UR5 ;  /* 0x0000000500097c82 */ /* 0x000fe20008000000 */
[----:B------:R-:W-:Y:S01]  /*19a0*/  UTMALDG.3D.2CTA [UR24], [UR42], desc[URZ] ;  /* 0x0000ff182a0075b4 */ /* 0x000fe20008211000 */
[----:B------:R-:W-:-:S04]  /*19b0*/  UIADD3 UR32, UPT, UPT, UR20, 0x1, URZ ;  /* 0x0000000114207890 */ /* 0x000fc8000fffe0ff */
[----:B------:R-:W-:Y:S01]  /*19c0*/  UISETP.NE.AND UP0, UPT, UR32, 0x20, UPT ;  /* 0x000000202000788c */ /* 0x000fe2000bf05270 */
[----:B------:R1:W-:Y:S01]  /*19d0*/  UTMALDG.3D.2CTA [UR16], [UR40], desc[URZ] ;  /* 0x0000ff10280075b4 */ /* 0x0003e20008211000 */
[----:B------:R4:W-:Y:S01]  /*19e0*/  UTMALDG.4D.MULTICAST.2CTA [UR8], [UR38], UR29, desc[URZ] ;  /* 0x0000ff08260073b4 */ /* 0x0009e2000821981d */
[----:B------:R4:W3:Y:S01]  /*19f0*/  @!P0 SYNCS.PHASECHK.TRANS64.TRYWAIT P1, [UR33+0x30], R0 ;  /* 0x00003000ff0085a7 */ /* 0x0008e20008021121 */
[----:B-1----:R-:W-:-:S05]  /*1a00*/  UMOV UR20, UR32 ;  /* 0x0000002000147c82 */ /* 0x002fca0008000000 */
[----:B------:R-:W-:Y:S05]  /*1a10*/  BRA.U UP0, `(.L_x_31) ;  /* 0xfffffffd00447547 */ /* 0x000fea000b83ffff */
[----:B--2---:R-:W-:Y:S02]  /*1a20*/  LEA R3, R8, UR34, 0x3 ;  /* 0x0000002208037c11 */ /* 0x004fe4000f8e18ff */
[----:B------:R-:W-:-:S04]  /*1a30*/  SHF.L.U32 R4, R2, 0x1f, RZ ;  /* 0x0000001f02047819 */ /* 0x000fc800000006ff */
[----:B------:R-:W1:Y:S02]  /*1a40*/  SYNCS.PHASECHK.TRANS64.TRYWAIT P0, [R3+URZ+0x70], R4 ;  /* 0x00007004030075a7 */ /* 0x000e6400080011ff */
[----:B-1----:R-:W-:Y:S05]  /*1a50*/  @!P0 BRA `(.L_x_32) ;  /* 0x0000003c00308947 */ /* 0x002fea0003800000 */
.L_x_96:
[C---:B------:R-:W-:Y:S01]  /*1a60*/  LEA R4, R8.reuse, UR34, 0x4 ;  /* 0x0000002208047c11 */ /* 0x040fe2000f8e20ff */
[----:B------:R-:W-:Y:S02]  /*1a70*/  VIADD R8, R8, 0x1 ;  /* 0x0000000108087836 */ /* 0x000fe40000000000 */
[----:B----4-:R-:W-:-:S03]  /*1a80*/  IMAD.MOV.U32 R0, RZ, RZ, 0x1 ;  /* 0x00000001ff007424 */ /* 0x010fc600078e00ff */
[----:B-1----:R-:W1:Y:S01]  /*1a90*/  LDS.128 R4, [R4+0x37810] ;  /* 0x0378100004047984 */ /* 0x002e620000000c00 */
[C---:B---3--:R-:W-:Y:S01]  /*1aa0*/  ISETP.NE.AND P1, PT, R8.reuse, 0x2, PT ;  /* 0x000000020800780c */ /* 0x048fe20003f25270 */
[----:B------:R2:W-:Y:S06]  /*1ab0*/  MEMBAR.ALL.CTA ;  /* 0x0000000000007992 */ /* 0x0005ec0000008000 */
[----:B--2---:R-:W2:Y:S01]  /*1ac0*/  FENCE.VIEW.ASYNC.S ;  /* 0x00000000000073c6 */ /* 0x004ea20000000000 */
[----:B------:R-:W-:Y:S01]  /*1ad0*/  SEL R8, R8, RZ, P1 ;  /* 0x000000ff08087207 */ /* 0x000fe20000800000 */
[----:B--2---:R2:W-:Y:S01]  /*1ae0*/  SYNCS.ARRIVE.TRANS64.ART0 RZ, [R3+URZ+0x80], R0 ;  /* 0x0000800003ff79a7 */ /* 0x0045e200085000ff */
[----:B-1----:R-:W-:-:S02]  /*1af0*/  ISETP.NE.AND P0, PT, R7, 0x1, PT ;  /* 0x000000010700780c */ /* 0x002fc40003f05270 */
[----:B------:R-:W-:Y:S02]  /*1b00*/  R2UR UR5, R4 ;  /* 0x00000000040572ca */ /* 0x000fe400000e0000 */
[----:B------:R-:W-:Y:S02]  /*1b10*/  R2UR UR11, R5 ;  /* 0x00000000050b72ca */ /* 0x000fe400000e0000 */
[----:B------:R-:W-:Y:S02]  /*1b20*/  R2UR UR28, R6 ;  /* 0x00000000061c72ca */ /* 0x000fe400000e0000 */
[----:B--2---:R-:W-:-:S04]  /*1b30*/  SEL R3, RZ, 0x1, P1 ;  /* 0x00000001ff037807 */ /* 0x004fc80000800000 */
[----:B------:R-:W-:Y:S01]  /*1b40*/  LOP3.LUT R2, R2, R3, RZ, 0x3c, !PT ;  /* 0x0000000302027212 */ /* 0x000fe200078e3cff */
[----:B------:R-:W-:Y:S08]  /*1b50*/  @!P0 BRA `(.L_x_33) ;  /* 0xfffffff800848947 */ /* 0x000ff0000383ffff */
.L_x_27:
[----:B------:R-:W-:Y:S02]  /*1b60*/  UIADD3 UR4, UPT, UPT, UR35, 0x2, URZ ;  /* 0x0000000223047890 */ /* 0x000fe4000fffe0ff */
[----:B------:R-:W-:-:S04]  /*1b70*/  UISETP.NE.AND UP0, UPT, UR35, 0x5, UPT ;  /* 0x000000052300788c */ /* 0x000fc8000bf05270 */
[----:B------:R-:W-:-:S04]  /*1b80*/  USEL UR4, UR4, 0x1, UP0 ;  /* 0x0000000104047887 */ /* 0x000fc80008000000 */
[----:B------:R-:W-:Y:S02]  /*1b90*/  UIADD3 UR5, UPT, UPT, UR4, 0x1, URZ ;  /* 0x0000000104057890 */ /* 0x000fe4000fffe0ff */
[----:B------:R-:W-:-:S04]  /*1ba0*/  UISETP.NE.AND UP1, UPT, UR4, 0x6, UPT ;  /* 0x000000060400788c */ /* 0x000fc8000bf25270 */
[----:B------:R-:W-:Y:S02]  /*1bb0*/  USEL UR5, UR5, 0x1, UP1 ;  /* 0x0000000105057887 */ /* 0x000fe40008800000 */
[----:B------:R-:W-:Y:S02]  /*1bc0*/  UISETP.EQ.XOR UP1, UPT, UR35, 0x5, !UP1 ;  /* 0x000000052300788c */ /* 0x000fe4000cf22a70 */
[----:B------:R-:W-:Y:S02]  /*1bd0*/  UIADD3 UR4, UPT, UPT, UR5, 0x1, URZ ;  /* 0x0000000105047890 */ /* 0x000fe4000fffe0ff */
[----:B------:R-:W-:Y:S02]  /*1be0*/  UISETP.NE.AND UP0, UPT, UR5, 0x6, UPT ;  /* 0x000000060500788c */ /* 0x000fe4000bf05270 */
[----:B------:R-:W-:Y:S02]  /*1bf0*/  UISETP.EQ.XOR UP1, UPT, UR5, 0x6, UP1 ;  /* 0x000000060500788c */ /* 0x000fe40008f22a70 */
[----:B------:R-:W-:-:S04]  /*1c00*/  USEL UR4, UR4, 0x1, UP0 ;  /* 0x0000000104047887 */ /* 0x000fc80008000000 */
[----:B------:R-:W-:Y:S02]  /*1c10*/  UIADD3 UR5, UPT, UPT, UR4, 0x1, URZ ;  /* 0x0000000104057890 */ /* 0x000fe4000fffe0ff */
[----:B------:R-:W-:Y:S02]  /*1c20*/  UISETP.NE.AND UP0, UPT, UR4, 0x6, UPT ;  /* 0x000000060400788c */ /* 0x000fe4000bf05270 */
[----:B------:R-:W-:Y:S02]  /*1c30*/  UISETP.EQ.XOR UP1, UPT, UR4, 0x6, UP1 ;  /* 0x000000060400788c */ /* 0x000fe40008f22a70 */
[----:B------:R-:W-:-:S04]  /*1c40*/  USEL UR5, UR5, 0x1, UP0 ;  /* 0x0000000105057887 */ /* 0x000fc80008000000 */
[----:B------:R-:W-:Y:S02]  /*1c50*/  UISETP.EQ.XOR UP1, UPT, UR5, 0x6, UP1 ;  /* 0x000000060500788c */ /* 0x000fe40008f22a70 */
[----:B------:R-:W-:Y:S02]  /*1c60*/  UISETP.NE.AND UP0, UPT, UR5, 0x6, UPT ;  /* 0x000000060500788c */ /* 0x000fe4000bf05270 */
[----:B------:R-:W-:Y:S02]  /*1c70*/  USEL UR4, URZ, 0x1, !UP1 ;  /* 0x00000001ff047887 */ /* 0x000fe4000c800000 */
[----:B------:R-:W-:Y:S02]  /*1c80*/  USEL UR5, UR5, URZ, UP0 ;  /* 0x000000ff05057287 */ /* 0x000fe40008000000 */
[----:B------:R-:W-:Y:S02]  /*1c90*/  ULOP3.LUT UR4, UR36, UR4, URZ, 0x3c, !UPT ;  /* 0x0000000424047292 */ /* 0x000fe4000f8e3cff */
[----:B------:R-:W-:-:S02]  /*1ca0*/  ULEA UR5, UR5, UR34, 0x3 ;  /* 0x0000002205057291 */ /* 0x000fc4000f8e18ff */
[----:B------:R-:W-:Y:S02]  /*1cb0*/  USHF.L.U32 UR4, UR4, 0x1f, URZ ;  /* 0x0000001f04047899 */ /* 0x000fe400080006ff */
[----:B------:R-:W-:-:S04]  /*1cc0*/  UISETP.NE.AND UP0, UPT, UR23, URZ, UPT ;  /* 0x000000ff1700728c */ /* 0x000fc8000bf05270 */
[----:B------:R-:W-:-:S04]  /*1cd0*/  MOV R0, UR4 ;  /* 0x0000000400007c02 */ /* 0x000fc80008000f00 */
[----:B------:R-:W3:Y:S02]  /*1ce0*/  SYNCS.PHASECHK.TRANS64.TRYWAIT P0, [UR5+0x30], R0 ;  /* 0x00003000ff0075a7 */ /* 0x000ee40008001105 */
[----:B---3--:R-:W-:Y:S05]  /*1cf0*/  @!P0 BRA `(.L_x_34) ;  /* 0x0000003800a08947 */ /* 0x008fea0003800000 */
.L_x_98:
[----:B------:R-:W-:Y:S05]  /*1d00*/  BRA.U UP0, `(.L_x_25) ;  /* 0x00000001000c7547 */ /* 0x000fea000b800000 */
[----:B------:R-:W-:-:S13]  /*1d10*/  ELECT P0, URZ, PT ;  /* 0x0000000000ff782f */ /* 0x000fda0003800000 */
[----:B--2---:R-:W-:-:S04]  /*1d20*/  @P0 MOV R0, 0x10c00 ;  /* 0x00010c0000000802 */ /* 0x004fc80000000f00 */
[----:B------:R3:W-:Y:S03]  /*1d30*/  @P0 SYNCS.ARRIVE.TRANS64 RZ, [UR5], R0 ;  /* 0x00000000ffff09a7 */ /* 0x0007e60008000005 */
.L_x_25:
[----:B------:R-:W-:-:S13]  /*1d40*/  ISETP.NE.AND P0, PT, R124, 0x4, PT ;  /* 0x000000047c00780c */ /* 0x000fda0003f05270 */
[----:B------:R-:W-:Y:S05]  /*1d50*/  @P0 BRA `(.L_x_35) ;  /* 0x0000000c00280947 */ /* 0x000fea0003800000 */
[----:B------:R-:W4:Y:S01]  /*1d60*/  S2UR UR12, SR_CgaCtaId ;  /* 0x00000000000c79c3 */ /* 0x000f220000008800 */
[----:B------:R-:W-:Y:S01]  /*1d70*/  NOP ;  /* 0x0000000000007918 */ /* 0x000fe20000000000 */
[----:B------:R-:W-:Y:S02]  /*1d80*/  UMOV UR4, 0x400 ;  /* 0x0000040000047882 */ /* 0x000fe40000000000 */
[----:B----4-:R-:W-:-:S04]  /*1d90*/  ULEA UR12, UR12, UR4, 0x18 ;  /* 0x000000040c0c7291 */ /* 0x010fc8000f8ec0ff */
[----:B------:R-:W-:Y:S06]  /*1da0*/  BAR.SYNC.DEFER_BLOCKING 0x3, 0xa0 ;  /* 0x00c2800000007b1d */ /* 0x000fec0000010000 */
[----:B--23--:R-:W2:Y:S01]  /*1db0*/  LDS R0, [UR12+0x98] ;  /* 0x0000980cff007984 */ /* 0x00cea20008000800 */
[----:B------:R-:W3:Y:S02]  /*1dc0*/  SYNCS.PHASECHK.TRANS64.TRYWAIT P0, [UR12+0x70], RZ ;  /* 0x000070ffff0075a7 */ /* 0x000ee4000800110c */
[----:B--23--:R-:W-:Y:S05]  /*1dd0*/  @!P0 BRA `(.L_x_36) ;  /* 0x0000003800888947 */ /* 0x00cfea0003800000 */
.L_x_100:
[----:B------:R-:W3:Y:S01]  /*1de0*/  LDS R3, [UR12+0x3781c] ;  /* 0x03781c0cff037984 */ /* 0x000ee20008000800 */
[----:B--2---:R-:W-:Y:S01]  /*1df0*/  IMAD.MOV.U32 R2, RZ, RZ, 0x1 ;  /* 0x00000001ff027424 */ /* 0x004fe200078e00ff */
[----:B------:R-:W-:Y:S01]  /*1e00*/  R2UR UR36, R0 ;  /* 0x00000000002472ca */ /* 0x000fe200000e0000 */
[----:B------:R-:W-:Y:S01]  /*1e10*/  UMOV UR34, 0x1 ;  /* 0x0000000100227882 */ /* 0x000fe20000000000 */
[----:B------:R2:W-:Y:S06]  /*1e20*/  MEMBAR.ALL.CTA ;  /* 0x0000000000007992 */ /* 0x0005ec0000008000 */
[----:B--2---:R-:W2:Y:S01]  /*1e30*/  FENCE.VIEW.ASYNC.S ;  /* 0x00000000000073c6 */ /* 0x004ea20000000000 */
[----:B------:R-:W-:Y:S01]  /*1e40*/  UMOV UR35, 0x1 ;  /* 0x0000000100237882 */ /* 0x000fe20000000000 */
[----:B--2---:R2:W-:Y:S01]  /*1e50*/  SYNCS.ARRIVE.TRANS64.ART0 RZ, [UR12+0x80], R2 ;  /* 0x00008002ffff79a7 */ /* 0x0045e2000850000c */
[----:B---3--:R-:W-:-:S13]  /*1e60*/  ISETP.NE.AND P0, PT, R3, 0x1, PT ;  /* 0x000000010300780c */ /* 0x008fda0003f05270 */
[----:B--2---:R-:W-:Y:S05]  /*1e70*/  @P0 BRA `(.L_x_37) ;  /* 0x0000000800a40947 */ /* 0x004fea0003800000 */
[----:B------:R-:W-:Y:S01]  /*1e80*/  UIADD3 UR4, UPT, UPT, UR36, -0x3ffffe30, URZ ;  /* 0xc00001d024047890 */ /* 0x000fe2000fffe0ff */
[----:B------:R-:W-:Y:S01]  /*1e90*/  HFMA2 R5, -RZ, RZ, 0, 5.9604644775390625e-08 ;  /* 0x00000001ff057431 */ /* 0x000fe200000001ff */
[----:B------:R-:W-:Y:S01]  /*1ea0*/  UIADD3 UR10, UPT, UPT, UR36, 0x1d0, URZ ;  /* 0x000001d0240a7890 */ /* 0x000fe2000fffe0ff */
[----:B------:R-:W-:Y:S01]  /*1eb0*/  MOV R4, RZ ;  /* 0x000000ff00047202 */ /* 0x000fe20000000f00 */
[----:B-1----:R-:W-:Y:S02]  /*1ec0*/  UIADD3 UR8, UPT, UPT, UR36, 0x400001d0, URZ ;  /* 0x400001d024087890 */ /* 0x002fe4000fffe0ff */
[----:B------:R-:W-:Y:S02]  /*1ed0*/  UIADD3 UR6, UPT, UPT, UR36, -0x7ffffe30, URZ ;  /* 0x800001d024067890 */ /* 0x000fe4000fffe0ff */
[----:B------:R-:W-:Y:S02]  /*1ee0*/  UIADD3 UR5, UPT, UPT, UR36, -0x3ffffe20, URZ ;  /* 0xc00001e024057890 */ /* 0x000fe4000fffe0ff */
[----:B------:R-:W-:Y:S01]  /*1ef0*/  USHF.R.U32.HI UR16, URZ, 0x1, UR4 ;  /* 0x00000001ff107899 */ /* 0x000fe20008011604 */
[----:B------:R-:W-:Y:S01]  /*1f00*/  UMOV UR38, 0x10c02000 ;  /* 0x10c0200000267882 */ /* 0x000fe20000000000 */
[----:B------:R-:W-:-:S02]  /*1f10*/  UIADD3 UR11, UPT, UPT, UR36, 0x1e0, URZ ;  /* 0x000001e0240b7890 */ /* 0x000fc4000fffe0ff */
[----:B------:R-:W-:Y:S02]  /*1f20*/  UIADD3 UR9, UPT, UPT, UR36, 0x400001e0, URZ ;  /* 0x400001e024097890 */ /* 0x000fe4000fffe0ff */
[----:B------:R-:W-:Y:S02]  /*1f30*/  UIADD3 UR7, UPT, UPT, UR36, -0x7ffffe20, URZ ;  /* 0x800001e024077890 */ /* 0x000fe4000fffe0ff */
[----:B------:R-:W-:Y:S02]  /*1f40*/  USHF.R.U32.HI UR33, URZ, 0x1, UR10 ;  /* 0x00000001ff217899 */ /* 0x000fe4000801160a */
[----:B------:R-:W-:Y:S02]  /*1f50*/  USHF.R.U32.HI UR29, URZ, 0x1, UR8 ;  /* 0x00000001ff1d7899 */ /* 0x000fe40008011608 */
[----:B------:R-:W-:Y:S02]  /*1f60*/  USHF.R.U32.HI UR25, URZ, 0x1, UR6 ;  /* 0x00000001ff197899 */ /* 0x000fe40008011606 */
[----:B------:R-:W-:-:S02]  /*1f70*/  UIADD3 UR18, UPT, UPT, UR12, 0x36000, URZ ;  /* 0x000360000c127890 */ /* 0x000fc4000fffe0ff */
[----:B------:R-:W-:Y:S02]  /*1f80*/  UIADD3 UR19, UPT, UPT, UR12, 0x35400, URZ ;  /* 0x000354000c137890 */ /* 0x000fe4000fffe0ff */
[----:B------:R-:W-:Y:S02]  /*1f90*/  UIADD3 UR20, UPT, UPT, UR12, 0x5400, URZ ;  /* 0x000054000c147890 */ /* 0x000fe4000fffe0ff */
[----:B------:R-:W-:Y:S02]  /*1fa0*/  UIADD3 UR24, UPT, UPT, UR12, 0x1d400, URZ ;  /* 0x0001d4000c187890 */ /* 0x000fe4000fffe0ff */
[----:B------:R-:W-:Y:S02]  /*1fb0*/  ULOP3.LUT UR37, UR15, 0x1, URZ, 0x3c, !UPT ;  /* 0x000000010f257892 */ /* 0x000fe4000f8e3cff */
[----:B------:R-:W-:Y:S02]  /*1fc0*/  USEL UR35, URZ, 0x4000, UP6 ;  /* 0x00004000ff237887 */ /* 0x000fe4000b000000 */
[----:B------:R-:W-:-:S02]  /*1fd0*/  USHF.R.U32.HI UR13, URZ, 0x1a, UR5 ;  /* 0x0000001aff0d7899 */ /* 0x000fc40008011605 */
[----:B------:R-:W-:Y:S02]  /*1fe0*/  USEL UR38, UR38, 0x10c00000, !UP5 ;  /* 0x10c0000026267887 */ /* 0x000fe4000e800000 */
[----:B------:R-:W-:Y:S02]  /*1ff0*/  ULOP3.LUT UR16, UR16, 0x60000000, URZ, 0xc0, !UPT ;  /* 0x6000000010107892 */ /* 0x000fe4000f8ec0ff */
[----:B------:R-:W-:Y:S02]  /*2000*/  USHF.R.U32.HI UR32, URZ, 0x1a, UR11 ;  /* 0x0000001aff207899 */ /* 0x000fe4000801160b */
[----:B------:R-:W-:Y:S02]  /*2010*/  USHF.R.U32.HI UR28, URZ, 0x1a, UR9 ;  /* 0x0000001aff1c7899 */ /* 0x000fe40008011609 */
[----:B------:R-:W-:Y:S02]  /*2020*/  USHF.R.U32.HI UR17, URZ, 0x1a, UR7 ;  /* 0x0000001aff117899 */ /* 0x000fe40008011607 */
[----:B------:R-:W-:-:S02]  /*2030*/  ULOP3.LUT UR33, UR33, 0x60000000, URZ, 0xc0, !UPT ;  /* 0x6000000021217892 */ /* 0x000fc4000f8ec0ff */
[----:B------:R-:W-:Y:S02]  /*2040*/  ULOP3.LUT UR29, UR29, 0x60000000, URZ, 0xc0, !UPT ;  /* 0x600000001d1d7892 */ /* 0x000fe4000f8ec0ff */
[----:B------:R-:W-:Y:S02]  /*2050*/  ULOP3.LUT UR25, UR25, 0x60000000, URZ, 0xc0, !UPT ;  /* 0x6000000019197892 */ /* 0x000fe4000f8ec0ff */
[----:B------:R-:W-:Y:S02]  /*2060*/  USHF.L.U32 UR27, UR34, UR15, URZ ;  /* 0x0000000f221b7299 */ /* 0x000fe400080006ff */
[----:B------:R-:W-:Y:S02]  /*2070*/  USHF.R.U32.HI UR18, URZ, 0x4, UR18 ;  /* 0x00000004ff127899 */ /* 0x000fe40008011612 */
[----:B------:R-:W-:Y:S02]  /*2080*/  USHF.R.U32.HI UR19, URZ, 0x4, UR19 ;  /* 0x00000004ff137899 */ /* 0x000fe40008011613 */
[----:B------:R-:W-:-:S02]  /*2090*/  USHF.R.U32.HI UR20, URZ, 0x4, UR20 ;  /* 0x00000004ff147899 */ /* 0x000fc40008011614 */
[----:B------:R-:W-:Y:S02]  /*20a0*/  USHF.R.U32.HI UR24, URZ, 0x4, UR24 ;  /* 0x00000004ff187899 */ /* 0x000fe40008011618 */
[----:B------:R-:W-:Y:S02]  /*20b0*/  USHF.L.U32 UR34, UR34, UR37, URZ ;  /* 0x0000002522227299 */ /* 0x000fe400080006ff */
[----:B------:R-:W-:Y:S02]  /*20c0*/  UIADD3 UR38, UPT, UPT, UR35, UR38, URZ ;  /* 0x0000002623267290 */ /* 0x000fe4000fffe0ff */
[----:B------:R-:W-:Y:S02]  /*20d0*/  ULOP3.LUT UR13, UR16, 0x30, UR13, 0xf8, !UPT ;  /* 0x00000030100d7892 */ /* 0x000fe4000f8ef80d */
[----:B------:R-:W-:Y:S02]  /*20e0*/  ULOP3.LUT UR32, UR33, 0x30, UR32, 0xf8, !UPT ;  /* 0x0000003021207892 */ /* 0x000fe4000f8ef820 */
[----:B------:R-:W-:-:S02]  /*20f0*/  ULOP3.LUT UR28, UR29, 0x30, UR28, 0xf8, !UPT ;  /* 0x000000301d1c7892 */ /* 0x000fc4000f8ef81c */
[----:B------:R-:W-:Y:S02]  /*2100*/  ULOP3.LUT UR17, UR25, 0x30, UR17, 0xf8, !UPT ;  /* 0x0000003019117892 */ /* 0x000fe4000f8ef811 */
[----:B------:R-:W-:Y:S02]  /*2110*/  ULOP3.LUT UR18, UR18, 0x3fc0, URZ, 0xc0, !UPT ;  /* 0x00003fc012127892 */ /* 0x000fe4000f8ec0ff */
[----:B------:R-:W-:Y:S02]  /*2120*/  ULOP3.LUT UR19, UR19, 0x3fc0, URZ, 0xc0, !UPT ;  /* 0x00003fc013137892 */ /* 0x000fe4000f8ec0ff */
[----:B------:R-:W-:Y:S02]  /*2130*/  ULOP3.LUT UR20, UR20, 0x3fc0, URZ, 0xc0, !UPT ;  /* 0x00003fc014147892 */ /* 0x000fe4000f8ec0ff */
[----:B------:R-:W-:Y:S02]  /*2140*/  ULOP3.LUT UR24, UR24, 0x3fc0, URZ, 0xc0, !UPT ;  /* 0x00003fc018187892 */ /* 0x000fe4000f8ec0ff */
[----:B------:R-:W-:-:S02]  /*2150*/  ULOP3.LUT UR27, UR34, 0xffff, UR27, 0xc8, !UPT ;  /* 0x0000ffff221b7892 */ /* 0x000fc4000f8ec81b */
[----:B------:R-:W-:Y:S02]  /*2160*/  ULOP3.LUT UR51, UR32, UR38, URZ, 0xfc, !UPT ;  /* 0x0000002620337292 */ /* 0x000fe4000f8efcff */
[----:B------:R-:W-:Y:S02]  /*2170*/  ULOP3.LUT UR45, UR28, UR38, URZ, 0xfc, !UPT ;  /* 0x000000261c2d7292 */ /* 0x000fe4000f8efcff */
[----:B------:R-:W-:Y:S02]  /*2180*/  ULOP3.LUT UR41, UR17, UR38, URZ, 0xfc, !UPT ;  /* 0x0000002611297292 */ /* 0x000fe4000f8efcff */
[----:B------:R-:W-:Y:S02]  /*2190*/  ULOP3.LUT UR39, UR13, UR38, URZ, 0xfc, !UPT ;  /* 0x000000260d277292 */ /* 0x000fe4000f8efcff */
[----:B------:R-:W-:Y:S02]  /*21a0*/  UISETP.NE.AND UP0, UPT, UR23, URZ, UPT ;  /* 0x000000ff1700728c */ /* 0x000fe4000bf05270 */
[----:B------:R-:W-:-:S02]  /*21b0*/  UIADD3 UR26, UPT, UPT, UR12, 0x60, URZ ;  /* 0x000000600c1a7890 */ /* 0x000fc4000fffe0ff */
[----:B------:R-:W-:Y:S02]  /*21c0*/  ULOP3.LUT UR18, UR18, 0x10000, URZ, 0xfc, !UPT ;  /* 0x0001000012127892 */ /* 0x000fe4000f8efcff */
[----:B------:R-:W-:Y:S02]  /*21d0*/  ULOP3.LUT UR19, UR19, 0x10000, URZ, 0xfc, !UPT ;  /* 0x0001000013137892 */ /* 0x000fe4000f8efcff */
[----:B------:R-:W-:Y:S02]  /*21e0*/  ULOP3.LUT UR20, UR20, 0x10000, URZ, 0xfc, !UPT ;  /* 0x0001000014147892 */ /* 0x000fe4000f8efcff */
[----:B------:R-:W-:Y:S02]  /*21f0*/  ULOP3.LUT UR24, UR24, 0x10000, URZ, 0xfc, !UPT ;  /* 0x0001000018187892 */ /* 0x000fe4000f8efcff */
[----:B------:R-:W-:Y:S01]  /*2200*/  UISETP.NE.AND UP1, UPT, UR23, URZ, UPT ;  /* 0x000000ff1700728c */ /* 0x000fe2000bf25270 */
[----:B------:R-:W-:Y:S01]  /*2210*/  UMOV UR13, 0x1 ;  /* 0x00000001000d7882 */ /* 0x000fe20000000000 */
[----:B------:R-:W-:Y:S01]  /*2220*/  UMOV UR34, URZ ;  /* 0x000000ff00227c82 */ /* 0x000fe20008000000 */
[----:B------:R-:W-:Y:S01]  /*2230*/  UMOV UR33, URZ ;  /* 0x000000ff00217c82 */ /* 0x000fe20008000000 */
[----:B------:R-:W-:Y:S01]  /*2240*/  UMOV UR50, URZ ;  /* 0x000000ff00327c82 */ /* 0x000fe20008000000 */
[----:B------:R-:W-:Y:S01]  /*2250*/  UMOV UR44, URZ ;  /* 0x000000ff002c7c82 */ /* 0x000fe20008000000 */
[----:B------:R-:W-:Y:S01]  /*2260*/  UMOV UR40, URZ ;  /* 0x000000ff00287c82 */ /* 0x000fe20008000000 */
[----:B------:R-:W-:-:S05]  /*2270*/  UMOV UR38, URZ ;  /* 0x000000ff00267c82 */ /* 0x000fca0008000000 */
.L_x_46:
[----:B------:R-:W-:Y:S01]  /*2280*/  PLOP3.LUT P0, PT, PT, PT, UP0, 0x80, 0x8 ;  /* 0x000000000008781c */ /* 0x000fe20003f0f008 */
[----:B--2---:R-:W-:Y:S01]  /*2290*/  @!UP0 USHF.L.U32 UR17, UR34, 0x1f, URZ ;  /* 0x0000001f22118899 */ /* 0x004fe200080006ff */
[----:B----4-:R-:W-:Y:S01]  /*22a0*/  PLOP3.LUT P3, PT, PT, PT, PT, 0x80, 0x8 ;  /* 0x000000000008781c */ /* 0x010fe20003f6f070 */
[----:B------:R-:W-:Y:S01]  /*22b0*/  @!UP0 ULEA UR25, UR33, UR12, 0x3 ;  /* 0x0000000c21198291 */ /* 0x000fe2000f8e18ff */
[----:B------:R-:W-:Y:S01]  /*22c0*/  PLOP3.LUT P2, PT, PT, PT, PT, 0x8, 0x80 ;  /* 0x000000000080781c */ /* 0x000fe20003f4e170 */
[----:B------:R-:W-:Y:S02]  /*22d0*/  @!UP0 USHF.L.U32 UR16, UR13, 0x1f, URZ ;  /* 0x0000001f0d108899 */ /* 0x000fe400080006ff */
[----:B------:R-:W-:Y:S01]  /*22e0*/  IMAD.U32 R2, RZ, RZ, UR17 ;  /* 0x00000011ff027e24 */ /* 0x000fe2000f8e00ff */
[----:B------:R-:W-:Y:S02]  /*22f0*/  ULOP3.LUT UR35, UR13, 0x1, URZ, 0x3c, !UPT ;  /* 0x000000010d237892 */ /* 0x000fe4000f8e3cff */
[----:B------:R-:W-:Y:S01]  /*2300*/  UPLOP3.LUT UP4, UPT, UPT, UPT, UPT, 0x40, 0x4 ;  /* 0x000000000004789c */ /* 0x000fe20003f8e870 */
[----:B------:R-:W-:Y:S01]  /*2310*/  IMAD.U32 R0, RZ, RZ, UR16 ;  /* 0x00000010ff007e24 */ /* 0x000fe2000f8e00ff */
[----:B------:R-:W-:-:S02]  /*2320*/  UIMAD UR17, UR35, 0xd0, UR36 ;  /* 0x000000d0231178a4 */ /* 0x000fc4000f8e0224 */
[----:B------:R1:W2:Y:S01]  /*2330*/  @!P0 SYNCS.PHASECHK.TRANS64.TRYWAIT P3, [UR25], R2 ;  /* 0x00000002ff0085a7 */ /* 0x0002a20008061119 */
[----:B------:R-:W3:Y:S02]  /*2340*/  @!P0 SYNCS.PHASECHK.TRANS64.TRYWAIT P1, [UR12+0x68], R0 ;  /* 0x00006800ff0085a7 */ /* 0x000ee4000802110c */
[----:B---3--:R-:W-:-:S13]  /*2350*/  @!P0 PLOP3.LUT P2, PT, P1, PT, PT, 0x8, 0x80 ;  /* 0x000000000080881c */ /* 0x008fda0000f4e170 */
[----:B-12---:R-:W-:Y:S05]  /*2360*/  @!P2 BRA `(.L_x_38) ;  /* 0x000000000010a947 */ /* 0x006fea0003800000 */
[----:B------:R-:W-:-:S06]  /*2370*/  USHF.L.U32 UR13, UR13, 0x1f, URZ ;  /* 0x0000001f0d0d7899 */ /* 0x000fcc00080006ff */
[----:B------:R-:W-:-:S04]  /*2380*/  MOV R0, UR13 ;  /* 0x0000000d00007c02 */ /* 0x000fc80008000f00 */
[----:B------:R-:W1:Y:S02]  /*2390*/  SYNCS.PHASECHK.TRANS64.TRYWAIT P0, [UR12+0x68], R0 ;  /* 0x00006800ff0075a7 */ /* 0x000e64000800110c */
[----:B-1----:R-:W-:Y:S05]  /*23a0*/  @!P0 BRA `(.L_x_39) ;  /* 0x00000034002c8947 */ /* 0x002fea0003800000 */
.L_x_38:
[----:B------:R-:W-:Y:S01]  /*23b0*/  UMOV UR29, URZ ;  /* 0x000000ff001d7c82 */ /* 0x000fe20008000000 */
.L_x_43:
[----:B--234-:R-:W-:Y:S05]  /*23c0*/  BRA.U UP0, `(.L_x_40) ;  /* 0x0000000100ac7547 */ /* 0x01cfea000b800000 */
[----:B------:R-:W-:Y:S02]  /*23d0*/  USHF.L.U32 UR25, UR33, 0xa, URZ ;  /* 0x0000000a21197899 */ /* 0x000fe400080006ff */
[----:B------:R-:W-:Y:S02]  /*23e0*/  ULEA UR58, UR33, UR18, 0x6 ;  /* 0x00000012213a7291 */ /* 0x000fe4000f8e30ff */
[----:B------:R-:W-:Y:S02]  /*23f0*/  UIADD3 UR16, UPT, UPT, UR25, 0x6, URZ ;  /* 0x0000000619107890 */ /* 0x000fe4000fffe0ff */
[----:B------:R-:W-:Y:S02]  /*2400*/  ULEA UR13, UR33, UR12, 0x3 ;  /* 0x0000000c210d7291 */ /* 0x000fe4000f8e18ff */
[----:B------:R-:W-:Y:S02]  /*2410*/  UIADD3 UR32, UPT, UPT, UR16, UR24, URZ ;  /* 0x0000001810207290 */ /* 0x000fe4000fffe0ff */
[----:B------:R-:W-:Y:S02]  /*2420*/  ULEA UR60, UR33, UR19, 0x5 ;  /* 0x00000013213c7291 */ /* 0x000fe4000f8e28ff */
[----:B------:R-:W-:Y:S02]  /*2430*/  UIADD3 UR56, UPT, UPT, UR58, 0x20, URZ ;  /* 0x000000203a387890 */ /* 0x000fe4000fffe0ff */
[----:B------:R-:W-:Y:S02]  /*2440*/  UIADD3 UR54, UPT, UPT, UR25, UR24, URZ ;  /* 0x0000001819367290 */ /* 0x000fe4000fffe0ff */
[----:B------:R-:W-:Y:S02]  /*2450*/  UIADD3 UR52, UPT, UPT, UR25, UR20, URZ ;  /* 0x0000001419347290 */ /* 0x000fe4000fffe0ff */
[----:B------:R-:W-:Y:S02]  /*2460*/  UIADD3 UR48, UPT, UPT, UR24, 0x2, UR25 ;  /* 0x0000000218307890 */ /* 0x000fe4000fffe019 */
[----:B------:R-:W-:Y:S02]  /*2470*/  UIADD3 UR46, UPT, UPT, UR20, 0x2, UR25 ;  /* 0x00000002142e7890 */ /* 0x000fe4000fffe019 */
[----:B------:R-:W-:Y:S02]  /*2480*/  UIADD3 UR42, UPT, UPT, UR24, 0x4, UR25 ;  /* 0x00000004182a7890 */ /* 0x000fe4000fffe019 */
[----:B------:R-:W-:Y:S02]  /*2490*/  UIADD3 UR62, UPT, UPT, UR20, 0x4, UR25 ;  /* 0x00000004143e7890 */ /* 0x000fe4000fffe019 */
[----:B------:R-:W-:Y:S02]  /*24a0*/  UIADD3 UR28, UPT, UPT, UR13, 0x30, URZ ;  /* 0x000000300d1c7890 */ /* 0x000fe4000fffe0ff */
[----:B------:R-:W-:Y:S01]  /*24b0*/  UIADD3 UR16, UPT, UPT, UR16, UR20, URZ ;  /* 0x0000001410107290 */ /* 0x000fe2000fffe0ff */
[----:B------:R-:W-:Y:S01]  /*24c0*/  UMOV UR61, 0x4008 ;  /* 0x00004008003d7882 */ /* 0x000fe20000000000 */
        /* <DEDUP_REMOVED lines=8> */
[----:B------:R-:W-:Y:S05]  /*2550*/  @P3 BRA `(.L_x_41) ;  /* 0x0000000000103947 */ /* 0x000fea0003800000 */
[----:B------:R-:W-:Y:S06]  /*2560*/  USHF.L.U32 UR25, UR34, 0x1f, URZ ;  /* 0x0000001f22197899 */ /* 0x000fec00080006ff */
[----:B-1----:R-:W-:Y:S04]  /*2570*/  MOV R0, UR25 ;  /* 0x0000001900007c02 */ /* 0x002fe80008000f00 */
[----:B------:R-:W1:Y:S02]  /*2580*/  SYNCS.PHASECHK.TRANS64.TRYWAIT P0, [UR13], R0 ;  /* 0x00000000ff0075a7 */ /* 0x000e64000800110d */
[----:B-1----:R-:W-:Y:S05]  /*2590*/  @!P0 BRA `(.L_x_42) ;  /* 0x0000003000d08947 */ /* 0x002fea0003800000 */
.L_x_41:
[----:B------:R2:W-:Y:S01]  /*25a0*/  UTCCP.T.S.2CTA.4x32dp128bit tmem[UR36+0x1d0], gdesc[UR60] ;  /* 0x0001d03c240079e7 */ /* 0x0005e20009300000 */
[----:B------:R2:W-:Y:S01]  /*25b0*/  UTCCP.T.S.2CTA.4x32dp128bit tmem[UR36+0x1e0], gdesc[UR58] ;  /* 0x0001e03a240079e7 */ /* 0x0005e20009300000 */
[----:B------:R2:W-:Y:S01]  /*25c0*/  UTCCP.T.S.2CTA.4x32dp128bit tmem[UR36+0x1e4], gdesc[UR56] ;  /* 0x0001e438240079e7 */ /* 0x0005e20009300000 */
[----:B------:R2:W-:Y:S01]  /*25d0*/  UTCQMMA.2CTA gdesc[UR52], gdesc[UR54], tmem[UR17], tmem[UR50], idesc[UR51], tmem[UR10], UP4 ;  /* 0x000a323634007dea */ /* 0x0005e2000a200311 */
[----:B------:R-:W-:Y:S01]  /*25e0*/  UPLOP3.LUT UP4, UPT, UPT, UPT, UPT, 0x80, 0x8 ;  /* 0x000000000008789c */ /* 0x000fe20003f8f070 */
[----:B------:R2:W-:Y:S01]  /*25f0*/  UTCQMMA.2CTA gdesc[UR46], gdesc[UR48], tmem[UR17], tmem[UR44], idesc[UR45], tmem[UR8], UPT ;  /* 0x00082c302e007dea */ /* 0x0005e2000ba00311 */
[----:B------:R2:W-:Y:S01]  /*2600*/  UTCQMMA.2CTA gdesc[UR62], gdesc[UR42], tmem[UR17], tmem[UR40], idesc[UR41], tmem[UR6], UPT ;  /* 0x0006282a3e007dea */ /* 0x0005e2000ba00311 */
[----:B------:R-:W-:Y:S01]  /*2610*/  UMOV UR64, UR32 ;  /* 0x0000002000407c82 */ /* 0x000fe20008000000 */
[----:B------:R-:W-:Y:S01]  /*2620*/  UMOV UR65, 0x40004040 ;  /* 0x4000404000417882 */ /* 0x000fe20000000000 */
[----:B------:R-:W-:Y:S01]  /*2630*/  UMOV UR66, UR16 ;  /* 0x0000001000427c82 */ /* 0x000fe20008000000 */
[----:B------:R-:W-:Y:S02]  /*2640*/  UMOV UR67, 0x40004040 ;  /* 0x4000404000437882 */ /* 0x000fe40000000000 */
[----:B------:R2:W-:Y:S01]  /*2650*/  UTCQMMA.2CTA gdesc[UR66], gdesc[UR64], tmem[UR17], tmem[UR38], idesc[UR39], tmem[UR4], UPT ;  /* 0x0004264042007dea */ /* 0x0005e2000ba00311 */
[----:B------:R2:W-:Y:S01]  /*2660*/  UTCBAR.2CTA.MULTICAST [UR28], URZ, UR27 ;  /* 0x000000ff1c0073e9 */ /* 0x0005e2000820081b */
[----:B------:R-:W-:Y:S01]  /*2670*/  NOP ;  /* 0x0000000000007918 */ /* 0x000fe20000000000 */
.L_x_40:
[----:B------:R-:W-:Y:S01]  /*2680*/  UIADD3 UR33, UPT, UPT, UR33, 0x1, URZ ;  /* 0x0000000121217890 */ /* 0x000fe2000fffe0ff */
[----:B------:R-:W-:Y:S01]  /*2690*/  PLOP3.LUT P3, PT, PT, PT, PT, 0x80, 0x8 ;  /* 0x000000000008781c */ /* 0x000fe20003f6f070 */
[----:B------:R-:W-:Y:S02]  /*26a0*/  UISETP.GT.U32.AND UP3, UPT, UR29, 0x1e, UPT ;  /* 0x0000001e1d00788c */ /* 0x000fe4000bf64070 */
[----:B------:R-:W-:Y:S02]  /*26b0*/  UISETP.NE.AND UP2, UPT, UR33, 0x6, UPT ;  /* 0x000000062100788c */ /* 0x000fe4000bf45270 */
[----:B------:R-:W-:Y:S02]  /*26c0*/  UISETP.NE.OR UP3, UPT, UR23, URZ, UP3 ;  /* 0x000000ff1700728c */ /* 0x000fe40009f65670 */
[----:B------:R-:W-:Y:S02]  /*26d0*/  USEL UR13, URZ, 0x1, UP2 ;  /* 0x00000001ff0d7887 */ /* 0x000fe40009000000 */
[----:B------:R-:W-:Y:S02]  /*26e0*/  USEL UR33, UR33, URZ, UP2 ;  /* 0x000000ff21217287 */ /* 0x000fe40009000000 */
[----:B------:R-:W-:Y:S01]  /*26f0*/  ULOP3.LUT UR34, UR34, UR13, URZ, 0x3c, !UPT ;  /* 0x0000000d22227292 */ /* 0x000fe2000f8e3cff */
[----:B------:R-:W-:Y:S01]  /*2700*/  PLOP3.LUT P0, PT, PT, PT, UP3, 0x80, 0x8 ;  /* 0x000000000008781c */ /* 0x000fe20003f0f038 */
[----:B------:R-:W-:Y:S03]  /*2710*/  UIADD3 UR29, UPT, UPT, UR29, 0x1, URZ ;  /* 0x000000011d1d7890 */ /* 0x000fe6000fffe0ff */
[----:B------:R-:W-:Y:S02]  /*2720*/  @!UP3 USHF.L.U32 UR13, UR34, 0x1f, URZ ;  /* 0x0000001f220db899 */ /* 0x000fe400080006ff */
[----:B------:R-:W-:Y:S02]  /*2730*/  @!UP3 ULEA UR16, UR33, UR12, 0x3 ;  /* 0x0000000c2110b291 */ /* 0x000fe4000f8e18ff */
[----:B------:R-:W-:Y:S02]  /*2740*/  UISETP.NE.AND UP2, UPT, UR29, 0x20, UPT ;  /* 0x000000201d00788c */ /* 0x000fe4000bf45270 */
[----:B-1----:R-:W-:Y:S05]  /*2750*/  IMAD.U32 R0, RZ, RZ, UR13 ;  /* 0x0000000dff007e24 */ /* 0x002fea000f8e00ff */
[----:B------:R3:W4:Y:S02]  /*2760*/  @!P0 SYNCS.PHASECHK.TRANS64.TRYWAIT P3, [UR16], R0 ;  /* 0x00000000ff0085a7 */ /* 0x0007240008061110 */
[----:B------:R-:W-:Y:S05]  /*2770*/  BRA.U UP2, `(.L_x_43) ;  /* 0xfffffffd02107547 */ /* 0x000fea000b83ffff */
[----:B------:R-:W-:Y:S02]  /*2780*/  LEA R2, R5, UR12, 0x3 ;  /* 0x0000000c05027c11 */ /* 0x000fe4000f8e18ff */
[----:B------:R-:W-:Y:S01]  /*2790*/  SHF.L.U32 R3, R4, 0x1f, RZ ;  /* 0x0000001f04037819 */ /* 0x000fe200000006ff */
[----:B------:R-:W-:Y:S06]  /*27a0*/  BRA.U UP1, `(.L_x_44) ;  /* 0x0000000101187547 */ /* 0x000fec000b800000 */
[----:B------:R-:W-:-:S06]  /*27b0*/  USHF.L.U32 UR13, UR35, 0x1f, URZ ;  /* 0x0000001f230d7899 */ /* 0x000fcc00080006ff */
[----:B---3--:R-:W-:Y:S01]  /*27c0*/  MOV R0, UR13 ;  /* 0x0000000d00007c02 */ /* 0x008fe20008000f00 */
[----:B------:R-:W-:Y:S02]  /*27d0*/  UMOV UR13, 0x3 ;  /* 0x00000003000d7882 */ /* 0x000fe40000000000 */
[----:B------:R1:W-:Y:S01]  /*27e0*/  UTCBAR.2CTA.MULTICAST [UR26], URZ, UR13 ;  /* 0x000000ff1a0073e9 */ /* 0x0003e2000820080d */
[----:B------:R1:W-:Y:S01]  /*27f0*/  SYNCS.PHASECHK.TRANS64.TRYWAIT PT, [UR12+0x68], R0 ;  /* 0x00006800ff0075a7 */ /* 0x0003e200080e110c */
[----:B------:R-:W-:Y:S02]  /*2800*/  NOP ;  /* 0x0000000000007918 */ /* 0x000fe40000000000 */
.L_x_44:
[----:B------:R-:W5:Y:S02]  /*2810*/  SYNCS.PHASECHK.TRANS64.TRYWAIT P0, [R2+URZ+0x70], R3 ;  /* 0x00007003020075a7 */ /* 0x000f6400080011ff */
[----:B-----5:R-:W-:Y:S05]  /*2820*/  @!P0 BRA `(.L_x_45) ;  /* 0x00000030004c8947 */ /* 0x020fea0003800000 */
.L_x_104:
[C---:B-1-3--:R-:W-:Y:S01]  /*2830*/  LEA R0, R5.reuse, UR12, 0x4 ;  /* 0x0000000c05007c11 */ /* 0x04afe2000f8e20ff */
[----:B------:R-:W-:Y:S01]  /*2840*/  VIADD R5, R5, 0x1 ;  /* 0x0000000105057836 */ /* 0x000fe20000000000 */
[----:B------:R-:W-:Y:S01]  /*2850*/  UMOV UR13, UR35 ;  /* 0x00000023000d7c82 */ /* 0x000fe20008000000 */
[----:B------:R-:W-:-:S03]  /*2860*/  IMAD.MOV.U32 R3, RZ, RZ, 0x1 ;  /* 0x00000001ff037424 */ /* 0x000fc600078e00ff */
[----:B------:R-:W1:Y:S01]  /*2870*/  LDS R0, [R0+0x3781c] ;  /* 0x03781c0000007984 */ /* 0x000e620000000800 */
[C---:B------:R-:W-:Y:S01]  /*2880*/  ISETP.NE.AND P1, PT, R5.reuse, 0x2, PT ;  /* 0x000000020500780c */ /* 0x040fe20003f25270 */
[----:B------:R3:W-:Y:S06]  /*2890*/  MEMBAR.ALL.CTA ;  /* 0x0000000000007992 */ /* 0x0007ec0000008000 */
[----:B---3--:R-:W3:Y:S01]  /*28a0*/  FENCE.VIEW.ASYNC.S ;  /* 0x00000000000073c6 */ /* 0x008ee20000000000 */
[----:B------:R-:W-:Y:S01]  /*28b0*/  SEL R5, R5, RZ, P1 ;  /* 0x000000ff05057207 */ /* 0x000fe20000800000 */
[----:B---3--:R3:W-:Y:S01]  /*28c0*/  SYNCS.ARRIVE.TRANS64.ART0 RZ, [R2+URZ+0x80], R3 ;  /* 0x0000800302ff79a7 */ /* 0x0087e200085000ff */
[----:B-1----:R-:W-:-:S02]  /*28d0*/  ISETP.NE.AND P0, PT, R0, 0x1, PT ;  /* 0x000000010000780c */ /* 0x002fc40003f05270 */
[----:B---3--:R-:W-:-:S04]  /*28e0*/  SEL R3, RZ, 0x1, P1 ;  /* 0x00000001ff037807 */ /* 0x008fc80000800000 */
[----:B------:R-:W-:-:S07]  /*28f0*/  LOP3.LUT R4, R4, R3, RZ, 0x3c, !PT ;  /* 0x0000000304047212 */ /* 0x000fce00078e3cff */
[----:B------:R-:W-:Y:S05]  /*2900*/  @!P0 BRA `(.L_x_46) ;  /* 0xfffffff8005c8947 */ /* 0x000fea000383ffff */
.L_x_37:
[----:B------:R-:W-:-:S09]  /*2910*/  UISETP.NE.AND UP0, UPT, UR15, URZ, UPT ;  /* 0x000000ff0f00728c */ /* 0x000fd2000bf05270 */
[----:B------:R-:W-:Y:S05]  /*2920*/  BRA.U UP0, `(.L_x_47) ;  /* 0x00000001006c7547 */ /* 0x000fea000b800000 */
[----:B------:R-:W-:Y:S01]  /*2930*/  USHF.L.U32 UR35, UR35, 0x1f, URZ ;  /* 0x0000001f23237899 */ /* 0x000fe200080006ff */
[----:B------:R-:W-:-:S05]  /*2940*/  MOV R0, UR12 ;  /* 0x0000000c00007c02 */ /* 0x000fca0008000f00 */
[----:B------:R-:W-:Y:S02]  /*2950*/  MOV R2, UR35 ;  /* 0x0000002300027c02 */ /* 0x000fe40008000f00 */
[----:B------:R-:W-:-:S04]  /*2960*/  MOV R3, UR35 ;  /* 0x0000002300037c02 */ /* 0x000fc80008000f00 */
[----:B------:R3:W1:Y:S03]  /*2970*/  SYNCS.PHASECHK.TRANS64.TRYWAIT P0, [R0+URZ+0x68], R3 ;  /* 0x00006803000075a7 */ /* 0x00066600080011ff */
[----:B-1----:R-:W-:Y:S05]  /*2980*/  @!P0 NANOSLEEP.SYNCS 0x989680 ;  /* 0x009896800000895d */ /* 0x002fea0003900000 */
[----:B------:R-:W1:Y:S02]  /*2990*/  @!P0 SYNCS.PHASECHK.TRANS64 P0, [R0+URZ+0x68], R3 ;  /* 0x00006803000085a7 */ /* 0x000e6400080010ff */
[----:B-1----:R-:W-:Y:S05]  /*29a0*/  @P0 BRA `(.L_x_47) ;  /* 0x00000000004c0947 */ /* 0x002fea0003800000 */
.L_x_48:
[----:B-1----:R1:W2:Y:S02]  /*29b0*/  SYNCS.PHASECHK.TRANS64.TRYWAIT P0, [R0+URZ+0x68], R3 ;  /* 0x00006803000075a7 */ /* 0x0022a400080011ff */
[----:B--2---:R-:W-:Y:S05]  /*29c0*/  @!P0 NANOSLEEP.SYNCS 0x989680 ;  /* 0x009896800000895d */ /* 0x004fea0003900000 */
[----:B------:R-:W2:Y:S02]  /*29d0*/  @!P0 SYNCS.PHASECHK.TRANS64 P0, [R0+URZ+0x68], R3 ;  /* 0x00006803000085a7 */ /* 0x000ea400080010ff */
[----:B--2---:R-:W-:Y:S05]  /*29e0*/  @!P0 BRA `(.L_x_48) ;  /* 0xfffffffc00f08947 */ /* 0x004fea000383ffff */
[----:B------:R-:W-:Y:S05]  /*29f0*/  BRA `(.L_x_47) ;  /* 0x0000000000387947 */ /* 0x000fea0003800000 */
.L_x_35:
[----:B------:R-:W-:-:S13]  /*2a00*/  ISETP.NE.AND P0, PT, R124, RZ, PT ;  /* 0x000000ff7c00720c */ /* 0x000fda0003f05270 */
[----:B------:R-:W-:Y:S05]  /*2a10*/  @P0 BRA `(.L_x_49) ;  /* 0x00000000002c0947 */ /* 0x000fea0003800000 */
[----:B------:R-:W4:Y:S01]  /*2a20*/  S2UR UR5, SR_CgaCtaId ;  /* 0x00000000000579c3 */ /* 0x000f220000008800 */
[----:B-1----:R-:W-:Y:S01]  /*2a30*/  UMOV UR6, 0x400 ;  /* 0x0000040000067882 */ /* 0x002fe20000000000 */
[----:B------:R-:W-:Y:S01]  /*2a40*/  UMOV UR4, 0x20 ;  /* 0x0000002000047882 */ /* 0x000fe20000000000 */
[----:B------:R-:W-:Y:S01]  /*2a50*/  ELECT P0, URZ, PT ;  /* 0x0000000000ff782f */ /* 0x000fe20003800000 */
[----:B----4-:R-:W-:Y:S02]  /*2a60*/  ULEA UR5, UR5, UR6, 0x18 ;  /* 0x0000000605057291 */ /* 0x010fe4000f8ec0ff */
[----:B------:R-:W-:-:S04]  /*2a70*/  UIADD3 UR6, UPT, UPT, -UR4, 0x100000, URZ ;  /* 0x0010000004067890 */ /* 0x000fc8000fffe1ff */
[----:B------:R-:W-:Y:S02]  /*2a80*/  USHF.L.U32 UR7, UR6, 0xb, URZ ;  /* 0x0000000b06077899 */ /* 0x000fe400080006ff */
[----:B------:R-:W-:Y:S01]  /*2a90*/  USHF.L.U32 UR6, UR6, 0x1, URZ ;  /* 0x0000000106067899 */ /* 0x000fe200080006ff */
[----:B------:R-:W1:Y:S11]  /*2aa0*/  FENCE.VIEW.ASYNC.S ;  /* 0x00000000000073c6 */ /* 0x000e760000000000 */
[----:B-1----:R4:W1:Y:S02]  /*2ab0*/  SYNCS.EXCH.64 URZ, [UR5+0x90], UR6 ;  /* 0x0000900605ff75b2 */ /* 0x0028640008000100 */
[----:B----4-:R-:W-:Y:S01]  /*2ac0*/  NOP ;  /* 0x0000000000007918 */ /* 0x010fe20000000000 */
.L_x_49:
[----:B------:R-:W-:Y:S01]  /*2ad0*/  NOP ;  /* 0x0000000000007918 */ /* 0x000fe20000000000 */
.L_x_47:
[C---:B------:R-:W-:Y:S02]  /*2ae0*/  ISETP.NE.AND P0, PT, R124.reuse, RZ, PT ;  /* 0x000000ff7c00720c */ /* 0x040fe40003f05270 */
[----:B------:R-:W-:-:S11]  /*2af0*/  ISETP.GT.AND P1, PT, R124, 0x3, PT ;  /* 0x000000037c00780c */ /* 0x000fd60003f24270 */
[----:B------:R-:W-:Y:S05]  /*2b00*/  @P0 BRA `(.L_x_50) ;  /* 0x00000000002c0947 */ /* 0x000fea0003800000 */
[----:B--2---:R-:W2:Y:S01]  /*2b10*/  S2UR UR5, SR_CgaCtaId ;  /* 0x00000000000579c3 */ /* 0x004ea20000008800 */
[----:B-1----:R-:W-:Y:S01]  /*2b20*/  UMOV UR6, 0x400 ;  /* 0x0000040000067882 */ /* 0x002fe20000000000 */
[----:B------:R-:W-:Y:S01]  /*2b30*/  UMOV UR4, 0x20 ;  /* 0x0000002000047882 */ /* 0x000fe20000000000 */
[----:B------:R-:W-:Y:S01]  /*2b40*/  ELECT P2, URZ, PT ;  /* 0x0000000000ff782f */ /* 0x000fe20003840000 */
[----:B--2---:R-:W-:Y:S02]  /*2b50*/  ULEA UR5, UR5, UR6, 0x18 ;  /* 0x0000000605057291 */ /* 0x004fe4000f8ec0ff */
[----:B------:R-:W-:-:S04]  /*2b60*/  UIADD3 UR6, UPT, UPT, -UR4, 0x100000, URZ ;  /* 0x0010000004067890 */ /* 0x000fc8000fffe1ff */
[----:B------:R-:W-:Y:S02]  /*2b70*/  USHF.L.U32 UR7, UR6, 0xb, URZ ;  /* 0x0000000b06077899 */ /* 0x000fe400080006ff */
[----:B------:R-:W-:Y:S01]  /*2b80*/  USHF.L.U32 UR6, UR6, 0x1, URZ ;  /* 0x0000000106067899 */ /* 0x000fe200080006ff */
[----:B------:R-:W1:Y:S11]  /*2b90*/  FENCE.VIEW.ASYNC.S ;  /* 0x00000000000073c6 */ /* 0x000e760000000000 */
[----:B-1----:R1:W2:Y:S01]  /*2ba0*/  SYNCS.EXCH.64 URZ, [UR5+0x90], UR6 ;  /* 0x0000900605ff75b2 */ /* 0x0022a20008000100 */
[----:B------:R-:W-:Y:S01]  /*2bb0*/  NOP ;  /* 0x0000000000007918 */ /* 0x000fe20000000000 */
.L_x_50:
[----:B------:R-:W-:Y:S01]  /*2bc0*/  NOP ;  /* 0x0000000000007918 */ /* 0x000fe20000000000 */
[----:B------:R-:W-:Y:S01]  /*2bd0*/  @P1 NOP ;  /* 0x0000000000001918 */ /* 0x000fe20000000000 */
[----:B------:R-:W-:Y:S05]  /*2be0*/  @P1 BRA `(.L_x_51) ;  /* 0x0000002800441947 */ /* 0x000fea0003800000 */
[----:B------:R-:W-:Y:S05]  /*2bf0*/  @P0 BRA `(.L_x_52) ;  /* 0x00000000002c0947 */ /* 0x000fea0003800000 */
[----:B-12---:R-:W1:Y:S01]  /*2c00*/  S2UR UR5, SR_CgaCtaId ;  /* 0x00000000000579c3 */ /* 0x006e620000008800 */
[----:B------:R-:W-:Y:S01]  /*2c10*/  UMOV UR6, 0x400 ;  /* 0x0000040000067882 */ /* 0x000fe20000000000 */
[----:B------:R-:W-:Y:S01]  /*2c20*/  UMOV UR4, 0x20 ;  /* 0x0000002000047882 */ /* 0x000fe20000000000 */
[----:B------:R-:W-:Y:S01]  /*2c30*/  ELECT P1, URZ, PT ;  /* 0x0000000000ff782f */ /* 0x000fe20003820000 */
[----:B-1----:R-:W-:Y:S02]  /*2c40*/  ULEA UR5, UR5, UR6, 0x18 ;  /* 0x0000000605057291 */ /* 0x002fe4000f8ec0ff */
[----:B------:R-:W-:-:S04]  /*2c50*/  UIADD3 UR6, UPT, UPT, -UR4, 0x100000, URZ ;  /* 0x0010000004067890 */ /* 0x000fc8000fffe1ff */
[----:B------:R-:W-:Y:S02]  /*2c60*/  USHF.L.U32 UR7, UR6, 0xb, URZ ;  /* 0x0000000b06077899 */ /* 0x000fe400080006ff */
[----:B------:R-:W-:Y:S01]  /*2c70*/  USHF.L.U32 UR6, UR6, 0x1, URZ ;  /* 0x0000000106067899 */ /* 0x000fe200080006ff */
[----:B------:R-:W1:Y:S11]  /*2c80*/  FENCE.VIEW.ASYNC.S ;  /* 0x00000000000073c6 */ /* 0x000e760000000000 */
[----:B-1----:R1:W2:Y:S01]  /*2c90*/  SYNCS.EXCH.64 URZ, [UR5+0x90], UR6 ;  /* 0x0000900605ff75b2 */ /* 0x0022a20008000100 */
[----:B------:R-:W-:Y:S01]  /*2ca0*/  NOP ;  /* 0x0000000000007918 */ /* 0x000fe20000000000 */
.L_x_52:
[----:B------:R-:W-:Y:S01]  /*2cb0*/  NOP ;  /* 0x0000000000007918 */ /* 0x000fe20000000000 */
[----:B------:R-:W-:Y:S05]  /*2cc0*/  @P0 BRA `(.L_x_53) ;  /* 0x00000004008c0947 */ /* 0x000fea0003800000 */
[----:B------:R-:W5:Y:S01]  /*2cd0*/  S2R R5, SR_CgaCtaId ;  /* 0x0000000000057919 */ /* 0x000f620000008800 */
[----:B-12---:R-:W-:Y:S01]  /*2ce0*/  NOP ;  /* 0x0000000000007918 */ /* 0x006fe20000000000 */
[----:B---3--:R-:W-:Y:S02]  /*2cf0*/  MOV R0, 0x40 ;  /* 0x0000004000007802 */ /* 0x008fe40000000f00 */
[----:B------:R-:W-:Y:S02]  /*2d00*/  MOV R4, 0x400 ;  /* 0x0000040000047802 */ /* 0x000fe40000000f00 */
[C---:B-----5:R-:W-:Y:S02]  /*2d10*/  LEA R0, R5.reuse, R0, 0x18 ;  /* 0x0000000005007211 */ /* 0x060fe400078ec0ff */
[----:B------:R-:W-:-:S04]  /*2d20*/  LEA R4, R5, R4, 0x18 ;  /* 0x0000000405047211 */ /* 0x000fc800078ec0ff */
[----:B------:R-:W1:Y:S02]  /*2d30*/  LDS.U8 R0, [R0] ;  /* 0x0000000000007984 */ /* 0x000e640000000000 */
[----:B-1----:R-:W-:-:S13]  /*2d40*/  ISETP.NE.AND P0, PT, R0, RZ, PT ;  /* 0x000000ff0000720c */ /* 0x002fda0003f05270 */
[----:B------:R-:W-:Y:S05]  /*2d50*/  @P0 BRA `(.L_x_54) ;  /* 0x0000000400500947 */ /* 0x000fea0003800000 */
[C---:B------:R-:W-:Y:S02]  /*2d60*/  LOP3.LUT R0, R5.reuse, 0x1, RZ, 0xc0, !PT ;  /* 0x0000000105007812 */ /* 0x040fe400078ec0ff */
[----:B------:R-:W-:Y:S02]  /*2d70*/  LOP3.LUT R10, R5, 0x1, RZ, 0x3c, !PT ;  /* 0x00000001050a7812 */ /* 0x000fe400078e3cff */
[----:B------:R-:W-:-:S13]  /*2d80*/  ISETP.NE.U32.AND P1, PT, R0, 0x1, PT ;  /* 0x000000010000780c */ /* 0x000fda0003f25070 */
[----:B------:R-:W-:Y:S05]  /*2d90*/  @!P1 BRA `(.L_x_55) ;  /* 0x0000000000c49947 */ /* 0x000fea0003800000 */
[----:B------:R-:W-:Y:S01]  /*2da0*/  ELECT P0, URZ, PT ;  /* 0x0000000000ff782f */ /* 0x000fe20003800000 */
[----:B------:R-:W-:-:S12]  /*2db0*/  BSSY B0, `(.L_x_55) ;  /* 0x000002f000007945 */ /* 0x000fd80003800000 */
[----:B------:R-:W-:Y:S05]  /*2dc0*/  @!P0 BRA `(.L_x_56) ;  /* 0x0000000000b48947 */ /* 0x000fea0003800000 */
[----:B------:R-:W-:-:S05]  /*2dd0*/  UMOV UR4, 0x10 ;  /* 0x0000001000047882 */ /* 0x000fca0000000000 */
[----:B------:R-:W-:Y:S04]  /*2de0*/  DEPBAR.LE SB1, 0x36 ;  /* 0x00009d800000791a */ /* 0x000fe80000000000 */
[----:B------:R-:W1:Y:S02]  /*2df0*/  UTCATOMSWS.2CTA.FIND_AND_SET.ALIGN UP0, UR4, UR4 ;  /* 0x00000004000475e3 */ /* 0x000e640008200800 */
[----:B-1----:R-:W-:Y:S01]  /*2e00*/  PLOP3.LUT P0, PT, PT, PT, UP0, 0x80, 0x8 ;  /* 0x000000000008781c */ /* 0x002fe20003f0f008 */
[----:B------:R-:W-:-:S03]  /*2e10*/  IMAD.U32 R13, RZ, RZ, UR4 ;  /* 0x00000004ff0d7e24 */ /* 0x000fc6000f8e00ff */
[----:B------:R-:W-:-:S04]  /*2e20*/  SEL R0, RZ, 0xffffffff, !P0 ;  /* 0xffffffffff007807 */ /* 0x000fc80004000000 */
[----:B------:R-:W-:-:S13]  /*2e30*/  ISETP.NE.AND P0, PT, R0, RZ, PT ;  /* 0x000000ff0000720c */ /* 0x000fda0003f05270 */
[----:B------:R-:W-:Y:S05]  /*2e40*/  @P0 BRA `(.L_x_57) ;  /* 0x0000000000240947 */ /* 0x000fea0003800000 */
.L_x_58:
[----:B------:R-:W-:Y:S05]  /*2e50*/  NANOSLEEP 0x64 ;  /* 0x000000640000795d */ /* 0x000fea0003800000 */
[----:B------:R-:W-:-:S05]  /*2e60*/  UMOV UR4, 0x10 ;  /* 0x0000001000047882 */ /* 0x000fca0000000000 */
[----:B------:R-:W-:Y:S04]  /*2e70*/  DEPBAR.LE SB1, 0x36 ;  /* 0x00009d800000791a */ /* 0x000fe80000000000 */
[----:B------:R-:W1:Y:S02]  /*2e80*/  UTCATOMSWS.2CTA.FIND_AND_SET.ALIGN UP0, UR4, UR4 ;  /* 0x00000004000475e3 */ /* 0x000e640008200800 */
[----:B-1----:R-:W-:Y:S01]  /*2e90*/  PLOP3.LUT P0, PT, PT, PT, UP0, 0x80, 0x8 ;  /* 0x000000000008781c */ /* 0x002fe20003f0f008 */
[----:B------:R-:W-:-:S03]  /*2ea0*/  IMAD.U32 R13, RZ, RZ, UR4 ;  /* 0x00000004ff0d7e24 */ /* 0x000fc6000f8e00ff */
[----:B------:R-:W-:-:S04]  /*2eb0*/  SEL R0, RZ, 0xffffffff, !P0 ;  /* 0xffffffffff007807 */ /* 0x000fc80004000000 */
[----:B------:R-:W-:-:S13]  /*2ec0*/  ISETP.NE.AND P0, PT, R0, RZ, PT ;  /* 0x000000ff0000720c */ /* 0x000fda0003f05270 */
[----:B------:R-:W-:Y:S05]  /*2ed0*/  @!P0 BRA `(.L_x_58) ;  /* 0xfffffffc00dc8947 */ /* 0x000fea000383ffff */
.L_x_57:
[----:B------:R-:W-:Y:S01]  /*2ee0*/  MOV R0, 0x60 ;  /* 0x0000006000007802 */ /* 0x000fe20000000f00 */
[----:B------:R-:W-:Y:S02]  /*2ef0*/  VIADD R7, R4, 0x98 ;  /* 0x0000009804077836 */ /* 0x000fe40000000000 */
[----:B------:R-:W-:Y:S01]  /*2f00*/  IMAD.MOV.U32 R8, RZ, RZ, 0x4 ;  /* 0x00000004ff087424 */ /* 0x000fe200078e00ff */
[----:B------:R-:W-:Y:S02]  /*2f10*/  LEA R11, R5, R0, 0x18 ;  /* 0x00000000050b7211 */ /* 0x000fe400078ec0ff */
[----:B------:R-:W-:-:S03]  /*2f20*/  MOV R0, 0x58 ;  /* 0x0000005800007802 */ /* 0x000fc60000000f00 */
[----:B------:R-:W1:Y:S01]  /*2f30*/  LDS R14, [R11] ;  /* 0x000000000b0e7984 */ /* 0x000e620000000800 */
[----:B------:R-:W-:Y:S01]  /*2f40*/  LEA R3, R5, R0, 0x18 ;  /* 0x0000000005037211 */ /* 0x000fe200078ec0ff */
[----:B-1----:R-:W-:-:S04]  /*2f50*/  IMAD.U32 R14, R14, -0x80000000, RZ ;  /* 0x800000000e0e7824 */ /* 0x002fc800078e00ff */
[----:B------:R-:W1:Y:S02]  /*2f60*/  SYNCS.PHASECHK.TRANS64.TRYWAIT P0, [R3+URZ], R14 ;  /* 0x0000000e030075a7 */ /* 0x000e6400080011ff */
[----:B-1----:R-:W-:Y:S05]  /*2f70*/  @P0 BRA `(.L_x_59) ;  /* 0x0000000000080947 */ /* 0x002fea0003800000 */
[----:B------:R-:W1:Y:S02]  /*2f80*/  SYNCS.PHASECHK.TRANS64.TRYWAIT P0, [R3+URZ], R14 ;  /* 0x0000000e030075a7 */ /* 0x000e6400080011ff */
[----:B-1----:R-:W-:Y:S05]  /*2f90*/  @!P0 BRA `(.L_x_60) ;  /* 0x00000028008c8947 */ /* 0x002fea0003800000 */
.L_x_59:
[C---:B-1----:R-:W-:Y:S01]  /*2fa0*/  PRMT R3, R10.reuse, 0x654, R3 ;  /* 0x000006540a037816 */ /* 0x042fe20000000003 */
[C---:B------:R-:W-:Y:S01]  /*2fb0*/  IMAD.SHL.U32 R9, R13.reuse, 0x20, RZ ;  /* 0x000000200d097824 */ /* 0x040fe200078e00ff */
[----:B------:R-:W-:Y:S01]  /*2fc0*/  PRMT R2, R10, 0x654, R7 ;  /* 0x000006540a027816 */ /* 0x000fe20000000007 */
[----:B------:R-:W-:Y:S01]  /*2fd0*/  IMAD.MOV.U32 R6, RZ, RZ, 0xffff ;  /* 0x0000ffffff067424 */ /* 0x000fe200078e00ff */
[----:B------:R1:W-:Y:S01]  /*2fe0*/  SYNCS.ARRIVE.TRANS64.RED RZ, [R3+URZ], R8 ;  /* 0x0000000803ff79a7 */ /* 0x0003e200080004ff */
[----:B------:R-:W-:Y:S01]  /*2ff0*/  IMAD.MOV.U32 R0, RZ, RZ, 0x1 ;  /* 0x00000001ff007424 */ /* 0x000fe200078e00ff */
[----:B------:R2:W-:Y:S01]  /*3000*/  STS [R4+0x98], R9 ;  /* 0x0000980904007388 */ /* 0x0005e20000000800 */
[----:B------:R-:W-:Y:S01]  /*3010*/  VIADD R7, R13, 0x10 ;  /* 0x000000100d077836 */ /* 0x000fe20000000000 */
[----:B------:R-:W-:Y:S02]  /*3020*/  SHF.L.U32 R6, R6, R13, RZ ;  /* 0x0000000d06067219 */ /* 0x000fe400000006ff */
[----:B------:R2:W-:Y:S02]  /*3030*/  STAS [R2.64], R13 ;  /* 0x0000000d02007dbd */ /* 0x0005e4000c0008ff */
[----:B------:R-:W-:-:S04]  /*3040*/  SHF.L.U32 R7, R0, R7, RZ ;  /* 0x0000000700077219 */ /* 0x000fc800000006ff */
[----:B------:R-:W-:Y:S02]  /*3050*/  LOP3.LUT R6, R7, R6, RZ, 0xfc, !PT ;  /* 0x0000000607067212 */ /* 0x000fe400078efcff */
[----:B-1----:R-:W-:-:S04]  /*3060*/  MOV R8, 0x50 ;  /* 0x0000005000087802 */ /* 0x002fc80000000f00 */
[----:B------:R-:W-:-:S05]  /*3070*/  LEA R7, R5, R8, 0x18 ;  /* 0x0000000805077211 */ /* 0x000fca00078ec0ff */
[----:B------:R2:W-:Y:S04]  /*3080*/  ATOMS.OR RZ, [R7], R6 ;  /* 0x0000000607ff738c */ /* 0x0005e80003000000 */
[----:B------:R2:W-:Y:S02]  /*3090*/  ATOMS.XOR RZ, [R11], R0 ;  /* 0x000000000bff738c */ /* 0x0005e40003800000 */
.L_x_56:
[----:B------:R-:W-:Y:S05]  /*30a0*/  BSYNC B0 ;  /* 0x0000000000007941 */ /* 0x000fea0003800000 */
.L_x_55:
[----:B------:R-:W-:Y:S05]  /*30b0*/  @P1 BRA `(.L_x_61) ;  /* 0x0000000000881947 */ /* 0x000fea0003800000 */
[----:B------:R-:W-:Y:S05]  /*30c0*/  WARPSYNC.ALL ;  /* 0x0000000000007948 */ /* 0x000fea0003800000 */
[----:B------:R-:W-:Y:S01]  /*30d0*/  NOP ;  /* 0x0000000000007918 */ /* 0x000fe20000000000 */
[----:B------:R-:W-:-:S13]  /*30e0*/  ELECT P0, URZ, PT ;  /* 0x0000000000ff782f */ /* 0x000fda0003800000 */
[----:B------:R-:W-:Y:S05]  /*30f0*/  @!P0 BRA `(.L_x_61) ;  /* 0x0000000000788947 */ /* 0x000fea0003800000 */
[----:B--2---:R-:W-:Y:S02]  /*3100*/  MOV R0, 0x60 ;  /* 0x0000006000007802 */ /* 0x004fe40000000f00 */
[----:B------:R-:W-:Y:S02]  /*3110*/  MOV R2, 0x58 ;  /* 0x0000005800027802 */ /* 0x000fe40000000f00 */
[C---:B------:R-:W-:Y:S02]  /*3120*/  LEA R7, R5.reuse, R0, 0x18 ;  /* 0x0000000005077211 */ /* 0x040fe400078ec0ff */
[----:B------:R-:W-:-:S03]  /*3130*/  LEA R3, R5, R2, 0x18 ;  /* 0x0000000205037211 */ /* 0x000fc600078ec0ff */
[----:B------:R-:W1:Y:S02]  /*3140*/  LDS R0, [R7] ;  /* 0x0000000007007984 */ /* 0x000e640000000800 */
[----:B-1----:R-:W-:-:S04]  /*3150*/  IMAD.U32 R8, R0, -0x80000000, RZ ;  /* 0x8000000000087824 */ /* 0x002fc800078e00ff */
[----:B------:R-:W1:Y:S02]  /*3160*/  SYNCS.PHASECHK.TRANS64.TRYWAIT P0, [R3+URZ], R8 ;  /* 0x00000008030075a7 */ /* 0x000e6400080011ff */
[----:B-1----:R-:W-:Y:S05]  /*3170*/  @P0 BRA `(.L_x_62) ;  /* 0x0000000000080947 */ /* 0x002fea0003800000 */
[----:B------:R-:W1:Y:S02]  /*3180*/  SYNCS.PHASECHK.TRANS64.TRYWAIT P0, [R3+URZ], R8 ;  /* 0x00000008030075a7 */ /* 0x000e6400080011ff */
[----:B-1----:R-:W-:Y:S05]  /*3190*/  @!P0 BRA `(.L_x_63) ;  /* 0x0000002800248947 */ /* 0x002fea0003800000 */
.L_x_62:
[----:B------:R-:W2:Y:S01]  /*31a0*/  LDS R13, [R4+0x98] ;  /* 0x00009800040d7984 */ /* 0x000ea20000000800 */
[----:B------:R-:W-:Y:S01]  /*31b0*/  IMAD.MOV.U32 R2, RZ, RZ, 0xffff ;  /* 0x0000ffffff027424 */ /* 0x000fe200078e00ff */
[----:B-1----:R-:W-:Y:S01]  /*31c0*/  PRMT R3, R10, 0x654, R3 ;  /* 0x000006540a037816 */ /* 0x002fe20000000003 */
[----:B------:R-:W-:Y:S02]  /*31d0*/  IMAD.MOV.U32 R0, RZ, RZ, 0x1 ;  /* 0x00000001ff007424 */ /* 0x000fe400078e00ff */
[C---:B--2---:R-:W-:Y:S01]  /*31e0*/  IMAD.SHL.U32 R11, R13.reuse, 0x20, RZ ;  /* 0x000000200d0b7824 */ /* 0x044fe200078e00ff */
[----:B------:R-:W-:Y:S01]  /*31f0*/  SHF.L.U32 R2, R2, R13, RZ ;  /* 0x0000000d02027219 */ /* 0x000fe200000006ff */
[----:B------:R-:W-:-:S03]  /*3200*/  VIADD R9, R13, 0x10 ;  /* 0x000000100d097836 */ /* 0x000fc60000000000 */
[----:B------:R1:W-:Y:S01]  /*3210*/  STS [R4+0x98], R11 ;  /* 0x0000980b04007388 */ /* 0x0003e20000000800 */
[----:B------:R-:W-:Y:S02]  /*3220*/  MOV R6, 0x50 ;  /* 0x0000005000067802 */ /* 0x000fe40000000f00 */
[----:B------:R-:W-:Y:S02]  /*3230*/  SHF.L.U32 R9, R0, R9, RZ ;  /* 0x0000000900097219 */ /* 0x000fe400000006ff */
[----:B------:R-:W-:Y:S02]  /*3240*/  LEA R5, R5, R6, 0x18 ;  /* 0x0000000605057211 */ /* 0x000fe400078ec0ff */
[----:B------:R-:W-:-:S05]  /*3250*/  LOP3.LUT R2, R9, R2, RZ, 0xfc, !PT ;  /* 0x0000000209027212 */ /* 0x000fca00078efcff */
[----:B------:R1:W-:Y:S01]  /*3260*/  ATOMS.OR RZ, [R5], R2 ;  /* 0x0000000205ff738c */ /* 0x0003e20003000000 */
[----:B------:R1:W-:Y:S03]  /*3270*/  SYNCS.ARRIVE.TRANS64.RED.A1T0 RZ, [R3+URZ], RZ ;  /* 0x000000ff03ff79a7 */ /* 0x0003e600081004ff */
[----:B------:R1:W-:Y:S01]  /*3280*/  ATOMS.XOR RZ, [R7], R0 ;  /* 0x0000000007ff738c */ /* 0x0003e20003800000 */
[----:B------:R-:W-:Y:S05]  /*3290*/  BRA `(.L_x_61) ;  /* 0x0000000000107947 */ /* 0x000fea0003800000 */
.L_x_54:
[----:B------:R-:W-:Y:S02]  /*32a0*/  MOV R3, 0xffffffff ;  /* 0xffffffff00037802 */ /* 0x000fe40000000f00 */
[----:B------:R-:W-:-:S03]  /*32b0*/  MOV R2, 0x32e0 ;  /* 0x000032e000027802 */ /* 0x000fc60000000f00 */
[----:B------:R1:W-:Y:S04]  /*32c0*/  STS [R4+0x98], R3 ;  /* 0x0000980304007388 */ /* 0x0003e80000000800 */
[----:B-1--4-:R-:W-:Y:S05]  /*32d0*/  CALL.REL.NOINC `($__internal_1_$__cuda_sm10x_tcgen05_guardrail_trap_phase_invalid_during_alloc) ;  /* 0x0000002800507944 */ /* 0x012fea0003c00000 */
.L_x_61:
[----:B------:R-:W-:Y:S05]  /*32e0*/  WARPSYNC.ALL ;  /* 0x0000000000007948 */ /* 0x000fea0003800000 */
[----:B------:R-:W-:Y:S01]  /*32f0*/  NOP ;  /* 0x0000000000007918 */ /* 0x000fe20000000000 */
.L_x_53:
[----:B--2---:R-:W2:Y:S08]  /*3300*/  S2UR UR4, SR_CgaCtaId ;  /* 0x00000000000479c3 */ /* 0x004eb00000008800 */
[----:B-1----:R-:W-:Y:S01]  /*3310*/  BAR.SYNC.DEFER_BLOCKING 0x3, 0xa0 ;  /* 0x00c2800000007b1d */ /* 0x002fe20000010000 */
[----:B------:R-:W-:Y:S01]  /*3320*/  MOV R87, 0x400 ;  /* 0x0000040000577802 */ /* 0x000fe20000000f00 */
[----:B--2---:R-:W-:-:S05]  /*3330*/  IMAD.U32 R86, RZ, RZ, UR4 ;  /* 0x00000004ff567e24 */ /* 0x004fca000f8e00ff */
[----:B------:R-:W-:-:S05]  /*3340*/  LEA R87, R86, R87, 0x18 ;  /* 0x0000005756577211 */ /* 0x000fca00078ec0ff */
[----:B------:R1:W2:Y:S01]  /*3350*/  LDS R122, [R87+0x98] ;  /* 0x00009800577a7984 */ /* 0x0002a20000000800 */
[----:B------:R-:W5:Y:S02]  /*3360*/  SYNCS.PHASECHK.TRANS64.TRYWAIT P0, [R87+URZ+0x70], RZ ;  /* 0x000070ff570075a7 */ /* 0x000f6400080011ff */
[----:B-12--5:R-:W-:Y:S05]  /*3370*/  @!P0 BRA `(.L_x_64) ;  /* 0x0000002400c48947 */ /* 0x026fea0003800000 */
.L_x_107:
[----:B------:R-:W2:Y:S01]  /*3380*/  LDS.128 R88, [R87+0x37810] ;  /* 0x0378100057587984 */ /* 0x000ea20000000c00 */
[----:B---3--:R-:W-:Y:S01]  /*3390*/  HFMA2 R0, -RZ, RZ, 0, 5.9604644775390625e-08 ;  /* 0x00000001ff007431 */ /* 0x008fe200000001ff */
[----:B------:R3:W-:Y:S06]  /*33a0*/  MEMBAR.ALL.CTA ;  /* 0x0000000000007992 */ /* 0x0007ec0000008000 */
[----:B---3--:R-:W3:Y:S02]  /*33b0*/  FENCE.VIEW.ASYNC.S ;  /* 0x00000000000073c6 */ /* 0x008ee40000000000 */
[----:B---3--:R3:W-:Y:S01]  /*33c0*/  SYNCS.ARRIVE.TRANS64.ART0 RZ, [R87+URZ+0x80], R0 ;  /* 0x0000800057ff79a7 */ /* 0x0087e200085000ff */
[----:B--2---:R-:W-:-:S13]  /*33d0*/  ISETP.NE.AND P0, PT, R91, 0x1, PT ;  /* 0x000000015b00780c */ /* 0x004fda0003f05270 */
[----:B---3--:R-:W-:Y:S05]  /*33e0*/  @P0 BRA `(.L_x_65) ;  /* 0x0000001c000c0947 */ /* 0x008fea0003800000 */
[C---:B------:R-:W-:Y:S01]  /*33f0*/  IMAD.SHL.U32 R4, R106.reuse, 0x20, RZ ;  /* 0x000000206a047824 */ /* 0x040fe200078e00ff */
[----:B------:R-:W-:Y:S01]  /*3400*/  SHF.R.U32.HI R3, RZ, 0x5, R106 ;  /* 0x00000005ff037819 */ /* 0x000fe2000001166a */
[----:B------:R-:W-:Y:S01]  /*3410*/  IMAD.SHL.U32 R2, R106, 0x80, RZ ;  /* 0x000000806a027824 */ /* 0x000fe200078e00ff */
[----:B------:R-:W-:Y:S01]  /*3420*/  ISETP.NE.AND P0, PT, R86, UR22, PT ;  /* 0x0000001656007c0c */ /* 0x000fe2000bf05270 */
[----:B------:R-:W-:Y:S01]  /*3430*/  USHF.R.U32.HI UR5, URZ, 0x1, UR14 ;  /* 0x00000001ff057899 */ /* 0x000fe2000801160e */
[----:B------:R-:W-:Y:S01]  /*3440*/  LOP3.LUT R4, R4, 0x3e0, RZ, 0xc0, !PT ;  /* 0x000003e004047812 */ /* 0x000fe200078ec0ff */
[----:B------:R-:W2:Y:S01]  /*3450*/  S2R R105, SR_LANEID ;  /* 0x0000000000697919 */ /* 0x000ea20000000000 */
[----:B------:R-:W-:Y:S01]  /*3460*/  LOP3.LUT R2, R2, 0xf80, RZ, 0xc0, !PT ;  /* 0x00000f8002027812 */ /* 0x000fe200078ec0ff */
[----:B------:R-:W3:Y:S01]  /*3470*/  S2UR UR7, SR_CgaCtaId ;  /* 0x00000000000779c3 */ /* 0x000ee20000008800 */
[----:B------:R-:W-:Y:S01]  /*3480*/  ISETP.LT.AND P0, PT, R86, RZ, P0 ;  /* 0x000000ff5600720c */ /* 0x000fe20000701270 */
[C---:B------:R-:W-:Y:S01]  /*3490*/  IMAD R4, R3.reuse, 0x400, R4 ;  /* 0x0000040003047824 */ /* 0x040fe200078e0204 */
[----:B------:R-:W-:Y:S01]  /*34a0*/  UIADD3 UR4, UPT, UPT, UR5, -0x1, URZ ;  /* 0xffffffff05047890 */ /* 0x000fe2000fffe0ff */
[----:B------:R-:W-:Y:S01]  /*34b0*/  IMAD R2, R3, 0x1000, R2 ;  /* 0x0000100003027824 */ /* 0x000fe200078e0202 */
[----:B------:R-:W1:Y:S01]  /*34c0*/  LDCU.64 UR8, c[0x0][0x348] ;  /* 0x00006900ff0877ac */ /* 0x000e620008000a00 */
[----:B------:R-:W-:-:S02]  /*34d0*/  IMAD.IADD R4, R87, 0x1, R4 ;  /* 0x0000000157047824 */ /* 0x000fc400078e0204 */
[C---:B------:R-:W-:Y:S02]  /*34e0*/  IMAD.IADD R2, R87.reuse, 0x1, R2 ;  /* 0x0000000157027824 */ /* 0x040fe400078e0202 */
[C---:B------:R-:W-:Y:S02]  /*34f0*/  VIADD R7, R4.reuse, 0x4410 ;  /* 0x0000441004077836 */ /* 0x040fe40000000000 */
[----:B------:R-:W-:Y:S02]  /*3500*/  VIADD R4, R4, 0x4400 ;  /* 0x0000440004047836 */ /* 0x000fe40000000000 */
[C---:B------:R-:W-:Y:S01]  /*3510*/  VIADD R5, R2.reuse, 0x430 ;  /* 0x0000043002057836 */ /* 0x040fe20000000000 */
[----:B------:R-:W-:Y:S01]  /*3520*/  SHF.R.U32.HI R120, RZ, 0x3, R7 ;  /* 0x00000003ff787819 */ /* 0x000fe20000011607 */
[----:B------:R-:W-:Y:S01]  /*3530*/  VIADD R6, R2, 0x420 ;  /* 0x0000042002067836 */ /* 0x000fe20000000000 */
[----:B------:R-:W-:Y:S01]  /*3540*/  SHF.R.U32.HI R119, RZ, 0x3, R4 ;  /* 0x00000003ff777819 */ /* 0x000fe20000011604 */
[----:B------:R-:W-:Y:S01]  /*3550*/  IMAD.U32 R9, RZ, RZ, UR4 ;  /* 0x00000004ff097e24 */ /* 0x000fe2000f8e00ff */
[----:B------:R-:W-:Y:S01]  /*3560*/  SHF.R.U32.HI R118, RZ, 0x3, R5 ;  /* 0x00000003ff767819 */ /* 0x000fe20000011605 */
[----:B------:R-:W-:Y:S01]  /*3570*/  @!P0 IMAD R9, RZ, RZ, UR5 ;  /* 0x00000005ff098e24 */ /* 0x000fe2000f8e02ff */
[----:B------:R-:W-:Y:S01]  /*3580*/  LOP3.LUT R119, R4, 0x10, R119, 0x78, !PT ;  /* 0x0000001004777812 */ /* 0x000fe200078e7877 */
[C---:B------:R-:W-:Y:S01]  /*3590*/  VIADD R4, R2.reuse, 0x400 ;  /* 0x0000040002047836 */ /* 0x040fe20000000000 */
[----:B------:R-:W-:Y:S01]  /*35a0*/  SHF.R.U32.HI R117, RZ, 0x3, R6 ;  /* 0x00000003ff757819 */ /* 0x000fe20000011606 */
[----:B------:R-:W-:Y:S01]  /*35b0*/  VIADD R104, R87, 0x68 ;  /* 0x0000006857687836 */ /* 0x000fe20000000000 */
[----:B------:R-:W-:Y:S01]  /*35c0*/  LOP3.LUT R120, R7, 0x10, R120, 0x78, !PT ;  /* 0x0000001007787812 */ /* 0x000fe200078e7878 */
[C---:B------:R-:W-:Y:S01]  /*35d0*/  VIADD R7, R2.reuse, 0x410 ;  /* 0x0000041002077836 */ /* 0x040fe20000000000 */
[----:B------:R-:W-:Y:S01]  /*35e0*/  SHF.R.U32.HI R115, RZ, 0x3, R4 ;  /* 0x00000003ff737819 */ /* 0x000fe20000011604 */
[----:B------:R-:W-:Y:S01]  /*35f0*/  IMAD.IADD R9, R9, 0x1, R9 ;  /* 0x0000000109097824 */ /* 0x000fe200078e0209 */
[----:B------:R-:W-:Y:S01]  /*3600*/  LOP3.LUT R118, R5, 0x70, R118, 0x78, !PT ;  /* 0x0000007005767812 */ /* 0x000fe200078e7876 */
[----:B------:R-:W-:Y:S01]  /*3610*/  VIADD R5, R2, 0x470 ;  /* 0x0000047002057836 */ /* 0x000fe20000000000 */
[----:B------:R-:W-:Y:S01]  /*3620*/  LOP3.LUT R117, R6, 0x70, R117, 0x78, !PT ;  /* 0x0000007006757812 */ /* 0x000fe200078e7875 */
[----:B------:R-:W-:Y:S01]  /*3630*/  VIADD R6, R2, 0x460 ;  /* 0x0000046002067836 */ /* 0x000fe20000000000 */
[----:B------:R-:W-:Y:S01]  /*3640*/  LOP3.LUT R115, R4, 0x70, R115, 0x78, !PT ;  /* 0x0000007004737812 */ /* 0x000fe200078e7873 */
[C---:B------:R-:W-:Y:S01]  /*3650*/  VIADD R4, R2.reuse, 0x450 ;  /* 0x0000045002047836 */ /* 0x040fe20000000000 */
[----:B------:R-:W-:Y:S01]  /*3660*/  SHF.R.U32.HI R116, RZ, 0x3, R7 ;  /* 0x00000003ff747819 */ /* 0x000fe20000011607 */
[----:B------:R-:W-:Y:S01]  /*3670*/  VIADD R2, R2, 0x440 ;  /* 0x0000044002027836 */ /* 0x000fe20000000000 */
[----:B------:R-:W-:Y:S01]  /*3680*/  SHF.R.U32.HI R114, RZ, 0x3, R5 ;  /* 0x00000003ff727819 */ /* 0x000fe20000011605 */
[----:B------:R-:W-:Y:S01]  /*3690*/  IMAD R121, R124, 0x4, R87 ;  /* 0x000000047c797824 */ /* 0x000fe200078e0257 */
[----:B------:R-:W-:Y:S01]  /*36a0*/  SHF.R.U32.HI R113, RZ, 0x3, R6 ;  /* 0x00000003ff717819 */ /* 0x000fe20000011606 */
[----:B------:R-:W-:Y:S01]  /*36b0*/  IMAD.MOV.U32 R110, RZ, RZ, 0x1 ;  /* 0x00000001ff6e7424 */ /* 0x000fe200078e00ff */
[----:B------:R-:W-:Y:S01]  /*36c0*/  SHF.R.U32.HI R111, RZ, 0x3, R4 ;  /* 0x00000003ff6f7819 */ /* 0x000fe20000011604 */
[----:B------:R-:W-:Y:S01]  /*36d0*/  IMAD.MOV.U32 R108, RZ, RZ, RZ ;  /* 0x000000ffff6c7224 */ /* 0x000fe200078e00ff */
[----:B------:R-:W-:Y:S01]  /*36e0*/  SHF.R.U32.HI R109, RZ, 0x3, R2 ;  /* 0x00000003ff6d7819 */ /* 0x000fe20000011602 */
[----:B------:R-:W-:Y:S01]  /*36f0*/  IMAD.MOV.U32 R107, RZ, RZ, RZ ;  /* 0x000000ffff6b7224 */ /* 0x000fe200078e00ff */
[----:B------:R-:W-:Y:S01]  /*3700*/  PRMT R104, R9, 0x654, R104 ;  /* 0x0000065409687816 */ /* 0x000fe20000000068 */
[----:B------:R-:W-:Y:S01]  /*3710*/  IMAD R112, R3, 0x200000, R122 ;  /* 0x0020000003707824 */ /* 0x000fe200078e027a */
[----:B------:R-:W-:-:S02]  /*3720*/  LOP3.LUT R116, R7, 0x70, R116, 0x78, !PT ;  /* 0x0000007007747812 */ /* 0x000fc400078e7874 */
[----:B------:R-:W-:Y:S02]  /*3730*/  LOP3.LUT R114, R5, 0x70, R114, 0x78, !PT ;  /* 0x0000007005727812 */ /* 0x000fe400078e7872 */
[----:B------:R-:W-:Y:S02]  /*3740*/  LOP3.LUT R113, R6, 0x70, R113, 0x78, !PT ;  /* 0x0000007006717812 */ /* 0x000fe400078e7871 */
[----:B------:R-:W-:Y:S02]  /*3750*/  LOP3.LUT R111, R4, 0x70, R111, 0x78, !PT ;  /* 0x00000070046f7812 */ /* 0x000fe400078e786f */
[----:B-123--:R-:W-:-:S07]  /*3760*/  LOP3.LUT R109, R2, 0x70, R109, 0x78, !PT ;  /* 0x00000070026d7812 */ /* 0x00efce00078e786d */
.L_x_78:
[----:B------:R-:W1:Y:S01]  /*3770*/  LDC.64 R6, c[0x0][0x750] ;  /* 0x0001d400ff067b82 */ /* 0x000e620000000a00 */
[----:B------:R-:W-:-:S05]  /*3780*/  IMAD.SHL.U32 R3, R88, 0x100, RZ ;  /* 0x0000010058037824 */ /* 0x000fca00078e00ff */
[----:B------:R-:W-:Y:S02]  /*3790*/  LEA.HI.SX32 R2, R3, R106, 0x1f ;  /* 0x0000006a03027211 */ /* 0x000fe400078ffaff */
[----:B------:R-:W2:Y:S01]  /*37a0*/  LDC.64 R4, c[0x0][0x758] ;  /* 0x0001d600ff047b82 */ /* 0x000ea20000000a00 */
[----:B-1----:R-:W-:-:S05]  /*37b0*/  IMAD.WIDE R6, R90, 0x4, R6 ;  /* 0x000000045a067825 */ /* 0x002fca00078e0206 */
[----:B------:R1:W5:Y:S01]  /*37c0*/  LDG.E R125, desc[UR30][R6.64] ;  /* 0x0000001e067d7981 */ /* 0x000362000c1e1900 */
[----:B--2---:R-:W-:-:S04]  /*37d0*/  IMAD.WIDE R8, R2, 0x4, R4 ;  /* 0x0000000402087825 */ /* 0x004fc800078e0204 */
[----:B------:R-:W-:Y:S01]  /*37e0*/  IMAD.U32 R2, R107, -0x80000000, RZ ;  /* 0x800000006b027824 */ /* 0x000fe200078e00ff */
[----:B------:R1:W5:Y:S03]  /*37f0*/  LDG.E R123, desc[UR30][R8.64] ;  /* 0x0000001e087b7981 */ /* 0x000366000c1e1900 */
[----:B------:R-:W2:Y:S01]  /*3800*/  SYNCS.PHASECHK.TRANS64.TRYWAIT P0, [R87+URZ+0x60], R2 ;  /* 0x00006002570075a7 */ /* 0x000ea200080011ff */
[----:B------:R-:W-:-:S04]  /*3810*/  LEA.HI R4, R88, R88, RZ, 0x1 ;  /* 0x0000005858047211 */ /* 0x000fc800078f08ff */
[----:B------:R-:W-:-:S04]  /*3820*/  LOP3.LUT R3, R4, 0xfffffffe, RZ, 0xc0, !PT ;  /* 0xfffffffe04037812 */ /* 0x000fc800078ec0ff */
[----:B------:R-:W-:-:S04]  /*3830*/  ISETP.NE.AND P1, PT, R88, R3, PT ;  /* 0x000000035800720c */ /* 0x000fc80003f25270 */
[----:B------:R-:W-:Y:S02]  /*3840*/  ISETP.LT.AND P1, PT, R88, RZ, P1 ;  /* 0x000000ff5800720c */ /* 0x000fe40000f21270 */
[----:B------:R-:W-:Y:S01]  /*3850*/  SHF.R.U32.HI R3, RZ, 0x1, R4 ;  /* 0x00000001ff037819 */ /* 0x000fe20000011604 */
[----:B------:R-:W-:-:S03]  /*3860*/  IMAD.MOV.U32 R103, RZ, RZ, R90 ;  /* 0x000000ffff677224 */ /* 0x000fc600078e005a */
[----:B------:R-:W-:-:S07]  /*3870*/  IADD3 R127, PT, PT, R3, -0x1, RZ ;  /* 0xffffffff037f7810 */ /* 0x000fce0007ffe0ff */
[----:B------:R-:W-:Y:S01]  /*3880*/  @!P1 IADD3 R127, PT, PT, R3, RZ, RZ ;  /* 0x000000ff037f9210 */ /* 0x000fe20007ffe0ff */
[----:B-12---:R-:W-:Y:S06]  /*3890*/  @!P0 BRA `(.L_x_66) ;  /* 0x0000002000908947 */ /* 0x006fec0003800000 */
.L_x_109:
[----:B------:R-:W-:Y:S01]  /*38a0*/  SHF.R.S32.HI R102, RZ, 0x1f, R90 ;  /* 0x0000001fff667819 */ /* 0x000fe2000001145a */
[C---:B------:R-:W-:Y:S01]  /*38b0*/  IMAD R126, R107.reuse, 0xd0, R112 ;  /* 0x000000d06b7e7824 */ /* 0x040fe200078e0270 */
[----:B------:R-:W-:Y:S02]  /*38c0*/  ISETP.NE.AND P4, PT, R107, RZ, PT ;  /* 0x000000ff6b00720c */ /* 0x000fe40003f85270 */
[----:B------:R-:W-:Y:S02]  /*38d0*/  CS2R R130, SRZ ;  /* 0x0000000000827805 */ /* 0x000fe4000001ff00 */
[----:B------:R-:W-:Y:S02]  /*38e0*/  CS2R R128, SRZ ;  /* 0x0000000000807805 */ /* 0x000fe4000001ff00 */
[----:B------:R-:W-:-:S07]  /*38f0*/  LEA R127, R127, UR21, 0x8 ;  /* 0x000000157f7f7c11 */ /* 0x000fce000f8e40ff */
.L_x_73:
[----:B------:R-:W-:Y:S01]  /*3900*/  IADD3 R88, PT, PT, R130, 0x3, RZ ;  /* 0x0000000382587810 */ /* 0x000fe20007ffe0ff */
[----:B------:R-:W-:Y:S05]  /*3910*/  WARPSYNC.ALL ;  /* 0x0000000000007948 */ /* 0x000fea0003800000 */
[----:B------:R-:W-:Y:S01]  /*3920*/  NOP ;  /* 0x0000000000007918 */ /* 0x000fe20000000000 */
[----:B------:R-:W-:Y:S01]  /*3930*/  SEL R88, R88, R129, !P4 ;  /* 0x0000008158587207 */ /* 0x000fe20006000000 */
[----:B------:R-:W-:Y:S01]  /*3940*/  BSSY.RECONVERGENT B0, `(.L_x_67) ;  /* 0x000003a000007945 */ /* 0x000fe20003800200 */
[----:B------:R-:W-:Y:S02]  /*3950*/  ISETP.NE.AND P0, PT, R128, RZ, PT ;  /* 0x000000ff8000720c */ /* 0x000fe40003f05270 */
[----:B------:R-:W-:-:S04]  /*3960*/  SHF.L.U32 R90, R88, 0x6, RZ ;  /* 0x00000006585a7819 */ /* 0x000fc800000006ff */
[----:B------:R-:W-:-:S04]  /*3970*/  IADD3 R2, PT, PT, R126, R90, RZ ;  /* 0x0000005a7e027210 */ /* 0x000fc80007ffe0ff */
[----:B------:R-:W-:-:S13]  /*3980*/  R2UR UR4, R2 ;  /* 0x00000000020472ca */ /* 0x000fda00000e0000 */
[----:B------:R-:W2:Y:S01]  /*3990*/  LDTM.x32 R36, tmem[UR4+0x20] ;  /* 0x00002004002479ee */ /* 0x000ea200082c0000 */
[----:B------:R-:W-:-:S13]  /*39a0*/  R2UR UR4, R2 ;  /* 0x00000000020472ca */ /* 0x000fda00000e0000 */
[----:B-1----:R-:W3:Y:S01]  /*39b0*/  LDTM.x32 R4, tmem[UR4] ;  /* 0x00000004000479ee */ /* 0x002ee200082c0000 */
[-C--:B-12--5:R-:W-:Y:S02]  /*39c0*/  FMUL2 R2, R36.F32x2.HI_LO, R125.reuse.F32 ;  /* 0x0000007d2402724a */ /* 0x0a6fe40001000000 */
[-C--:B------:R-:W-:Y:S02]  /*39d0*/  FMUL2 R36, R40.F32x2.HI_LO, R125.reuse.F32 ;  /* 0x0000007d2824724a */ /* 0x080fe40001000000 */
[-C--:B------:R-:W-:Y:S02]  /*39e0*/  FMUL2 R40, R44.F32x2.HI_LO, R125.reuse.F32 ;  /* 0x0000007d2c28724a */ /* 0x080fe40001000000 */
[-C--:B------:R-:W-:Y:S02]  /*39f0*/  FMUL2 R44, R48.F32x2.HI_LO, R125.reuse.F32 ;  /* 0x0000007d302c724a */ /* 0x080fe40001000000 */
[-C--:B------:R-:W-:Y:S02]  /*3a00*/  FMUL2 R48, R52.F32x2.HI_LO, R125.reuse.F32 ;  /* 0x0000007d3430724a */ /* 0x080fe40001000000 */
[----:B------:R-:W-:-:S02]  /*3a10*/  FMUL2 R38, R38.F32x2.HI_LO, R125.F32 ;  /* 0x0000007d2626724a */ /* 0x000fc40001000000 */
[-C--:B------:R-:W-:Y:S02]  /*3a20*/  FMUL2 R42, R42.F32x2.HI_LO, R125.reuse.F32 ;  /* 0x0000007d2a2a724a */ /* 0x080fe40001000000 */
[-C--:B------:R-:W-:Y:S02]  /*3a30*/  FMUL2 R46, R46.F32x2.HI_LO, R125.reuse.F32 ;  /* 0x0000007d2e2e724a */ /* 0x080fe40001000000 */
[-C--:B------:R-:W-:Y:S02]  /*3a40*/  FMUL2 R50, R50.F32x2.HI_LO, R125.reuse.F32 ;  /* 0x0000007d3232724a */ /* 0x080fe40001000000 */
[-C--:B------:R-:W-:Y:S02]  /*3a50*/  FMUL2 R54, R54.F32x2.HI_LO, R125.reuse.F32 ;  /* 0x0000007d3636724a */ /* 0x080fe40001000000 */
[-C--:B------:R-:W-:Y:S02]  /*3a60*/  FMUL2 R52, R56.F32x2.HI_LO, R125.reuse.F32 ;  /* 0x0000007d3834724a */ /* 0x080fe40001000000 */
[----:B------:R-:W-:-:S02]  /*3a70*/  FMUL2 R58, R58.F32x2.HI_LO, R125.F32 ;  /* 0x0000007d3a3a724a */ /* 0x000fc40001000000 */
[-C--:B------:R-:W-:Y:S02]  /*3a80*/  FMUL2 R56, R60.F32x2.HI_LO, R125.reuse.F32 ;  /* 0x0000007d3c38724a */ /* 0x080fe40001000000 */
[-C--:B------:R-:W-:Y:S02]  /*3a90*/  FMUL2 R60, R64.F32x2.HI_LO, R125.reuse.F32 ;  /* 0x0000007d403c724a */ /* 0x080fe40001000000 */
[-C--:B---3--:R-:W-:Y:S01]  /*3aa0*/  FMUL2 R70, R8.F32x2.HI_LO, R125.reuse.F32 ;  /* 0x0000007d0846724a */ /* 0x088fe20001000000 */
[----:B------:R-:W-:Y:S01]  /*3ab0*/  F2FP.BF16.F32.PACK_AB R8, R3, R2 ;  /* 0x000000020308723e */ /* 0x000fe200000010ff */
[-C--:B------:R-:W-:Y:S01]  /*3ac0*/  FMUL2 R72, R10.F32x2.HI_LO, R125.reuse.F32 ;  /* 0x0000007d0a48724a */ /* 0x080fe20001000000 */
        /* <DEDUP_REMOVED lines=21> */
[----:B------:R-:W-:-:S02]  /*3c20*/  FMUL2 R24, R24.F32x2.HI_LO, R125.F32 ;  /* 0x0000007d1818724a */ /* 0x000fc40001000000 */
[-C--:B------:R-:W-:Y:S02]  /*3c30*/  FMUL2 R26, R26.F32x2.HI_LO, R125.reuse.F32 ;  /* 0x0000007d1a1a724a */ /* 0x080fe40001000000 */
[-C--:B------:R-:W-:Y:S02]  /*3c40*/  FMUL2 R28, R28.F32x2.HI_LO, R125.reuse.F32 ;  /* 0x0000007d1c1c724a */ /* 0x080fe40001000000 */
[-C--:B------:R-:W-:Y:S02]  /*3c50*/  FMUL2 R30, R30.F32x2.HI_LO, R125.reuse.F32 ;  /* 0x0000007d1e1e724a */ /* 0x080fe40001000000 */
[-C--:B------:R-:W-:Y:S02]  /*3c60*/  FMUL2 R32, R32.F32x2.HI_LO, R125.reuse.F32 ;  /* 0x0000007d2020724a */ /* 0x080fe40001000000 */
[----:B------:R-:W-:Y:S01]  /*3c70*/  FMUL2 R34, R34.F32x2.HI_LO, R125.F32 ;  /* 0x0000007d2222724a */ /* 0x000fe20001000000 */
[----:B------:R-:W-:Y:S06]  /*3c80*/  @P0 BRA `(.L_x_68) ;  /* 0x0000000000140947 */ /* 0x000fec0003800000 */
[----:B------:R-:W-:Y:S01]  /*3c90*/  ELECT P0, URZ, PT ;  /* 0x0000000000ff782f */ /* 0x000fe20003800000 */
[----:B------:R-:W-:Y:S01]  /*3ca0*/  NOP ;  /* 0x0000000000007918 */ /* 0x000fe20000000000 */
[----:B------:R-:W-:-:S11]  /*3cb0*/  LOP3.LUT R107, R107, 0x1, RZ, 0x3c, !PT ;  /* 0x000000016b6b7812 */ /* 0x000fd600078e3cff */
[----:B------:R-:W-:-:S04]  /*3cc0*/  @P0 IMAD.MOV.U32 R5, RZ, RZ, 0x1 ;  /* 0x00000001ff050424 */ /* 0x000fc800078e00ff */
[----:B------:R1:W-:Y:S03]  /*3cd0*/  @P0 SYNCS.ARRIVE.TRANS64.RED.ART0 RZ, [R104+URZ], R5 ;  /* 0x0000000568ff09a7 */ /* 0x0003e600085004ff */
.L_x_68:
[----:B------:R-:W-:Y:S05]  /*3ce0*/  BSYNC.RECONVERGENT B0 ;  /* 0x0000000000007941 */ /* 0x000fea0003800200 */
.L_x_67:
[----:B------:R-:W-:Y:S01]  /*3cf0*/  F2FP.BF16.F32.PACK_AB R20, R57, R56 ;  /* 0x000000383914723e */ /* 0x000fe200000010ff */
[----:B------:R2:W-:Y:S01]  /*3d00*/  STS.128 [R109], R8 ;  /* 0x000000086d007388 */ /* 0x0005e20000000c00 */
[----:B------:R-:W-:Y:S02]  /*3d10*/  F2FP.BF16.F32.PACK_AB R21, R63, R62 ;  /* 0x0000003e3f15723e */ /* 0x000fe400000010ff */
[----:B------:R-:W-:Y:S01]  /*3d20*/  F2FP.BF16.F32.PACK_AB R22, R61, R60 ;  /* 0x0000003c3d16723e */ /* 0x000fe200000010ff */
[----:B------:R3:W-:Y:S01]  /*3d30*/  STS.128 [R111], R12 ;  /* 0x0000000c6f007388 */ /* 0x0007e20000000c00 */
[----:B------:R-:W-:Y:S02]  /*3d40*/  F2FP.BF16.F32.PACK_AB R23, R67, R66 ;  /* 0x000000424317723e */ /* 0x000fe400000010ff */
[----:B------:R-:W-:Y:S01]  /*3d50*/  F2FP.BF16.F32.PACK_AB R4, R65, R64 ;  /* 0x000000404104723e */ /* 0x000fe200000010ff */
[----:B------:R5:W-:Y:S01]  /*3d60*/  STS.128 [R113], R16 ;  /* 0x0000001071007388 */ /* 0x000be20000000c00 */
[----:B-1----:R-:W-:-:S02]  /*3d70*/  F2FP.BF16.F32.PACK_AB R5, R69, R68 ;  /* 0x000000444505723e */ /* 0x002fc400000010ff */
[----:B------:R-:W-:Y:S01]  /*3d80*/  F2FP.BF16.F32.PACK_AB R6, R71, R70 ;  /* 0x000000464706723e */ /* 0x000fe200000010ff */
[----:B------:R1:W-:Y:S01]  /*3d90*/  STS.128 [R114], R20 ;  /* 0x0000001472007388 */ /* 0x0003e20000000c00 */
[----:B------:R-:W-:Y:S02]  /*3da0*/  F2FP.BF16.F32.PACK_AB R7, R73, R72 ;  /* 0x000000484907723e */ /* 0x000fe400000010ff */
[----:B------:R-:W-:Y:S02]  /*3db0*/  ISETP.NE.AND P2, PT, R124, RZ, PT ;  /* 0x000000ff7c00720c */ /* 0x000fe40003f45270 */
[C---:B----4-:R-:W-:Y:S01]  /*3dc0*/  ISETP.GE.U32.AND P3, PT, R128.reuse, 0x6, PT ;  /* 0x000000068000780c */ /* 0x050fe20003f66070 */
[----:B------:R1:W-:Y:S01]  /*3dd0*/  STS.128 [R115], R4 ;  /* 0x0000000473007388 */ /* 0x0003e20000000c00 */
[----:B------:R-:W-:Y:S01]  /*3de0*/  VIADD R128, R128, 0x2 ;  /* 0x0000000280807836 */ /* 0x000fe20000000000 */
[----:B--2---:R-:W-:Y:S02]  /*3df0*/  F2FP.BF16.F32.PACK_AB R8, R75, R74 ;  /* 0x0000004a4b08723e */ /* 0x004fe400000010ff */
[----:B------:R-:W-:-:S02]  /*3e00*/  F2FP.BF16.F32.PACK_AB R9, R77, R76 ;  /* 0x0000004c4d09723e */ /* 0x000fc400000010ff */
[----:B------:R-:W-:Y:S02]  /*3e10*/  F2FP.BF16.F32.PACK_AB R10, R79, R78 ;  /* 0x0000004e4f0a723e */ /* 0x000fe400000010ff */
[----:B------:R-:W-:Y:S02]  /*3e20*/  F2FP.BF16.F32.PACK_AB R11, R81, R80 ;  /* 0x00000050510b723e */ /* 0x000fe400000010ff */
[----:B---3--:R-:W-:Y:S02]  /*3e30*/  F2FP.BF16.F32.PACK_AB R12, R83, R82 ;  /* 0x00000052530c723e */ /* 0x008fe400000010ff */
[----:B------:R-:W-:Y:S01]  /*3e40*/  F2FP.BF16.F32.PACK_AB R13, R85, R84 ;  /* 0x00000054550d723e */ /* 0x000fe200000010ff */
[----:B------:R1:W-:Y:S01]  /*3e50*/  STS.128 [R116], R8 ;  /* 0x0000000874007388 */ /* 0x0003e20000000c00 */
[----:B------:R-:W-:Y:S02]  /*3e60*/  F2FP.BF16.F32.PACK_AB R14, R25, R24 ;  /* 0x00000018190e723e */ /* 0x000fe400000010ff */
[----:B------:R-:W-:-:S02]  /*3e70*/  F2FP.BF16.F32.PACK_AB R15, R27, R26 ;  /* 0x0000001a1b0f723e */ /* 0x000fc400000010ff */
[----:B-----5:R-:W-:Y:S02]  /*3e80*/  F2FP.BF16.F32.PACK_AB R16, R29, R28 ;  /* 0x0000001c1d10723e */ /* 0x020fe400000010ff */
[----:B------:R-:W-:Y:S01]  /*3e90*/  F2FP.BF16.F32.PACK_AB R17, R31, R30 ;  /* 0x0000001e1f11723e */ /* 0x000fe200000010ff */
[----:B------:R1:W-:Y:S01]  /*3ea0*/  STS.128 [R117], R12 ;  /* 0x0000000c75007388 */ /* 0x0003e20000000c00 */
[----:B------:R-:W-:Y:S02]  /*3eb0*/  F2FP.BF16.F32.PACK_AB R18, R33, R32 ;  /* 0x000000202112723e */ /* 0x000fe400000010ff */
[----:B------:R-:W-:-:S05]  /*3ec0*/  F2FP.BF16.F32.PACK_AB R19, R35, R34 ;  /* 0x000000222313723e */ /* 0x000fca00000010ff */
[----:B------:R1:W-:Y:S01]  /*3ed0*/  STS.128 [R118], R16 ;  /* 0x0000001076007388 */ /* 0x0003e20000000c00 */
[----:B------:R2:W-:Y:S06]  /*3ee0*/  MEMBAR.ALL.CTA ;  /* 0x0000000000007992 */ /* 0x0005ec0000008000 */
[----:B--2---:R-:W2:Y:S02]  /*3ef0*/  FENCE.VIEW.ASYNC.S ;  /* 0x00000000000073c6 */ /* 0x004ea40000000000 */
[----:B--2---:R-:W-:Y:S06]  /*3f00*/  BAR.SYNC.DEFER_BLOCKING 0x2, 0x80 ;  /* 0x0082000000007b1d */ /* 0x004fec0000010000 */
[----:B------:R-:W-:Y:S05]  /*3f10*/  @P2 BRA `(.L_x_69) ;  /* 0x0000000000442947 */ /* 0x000fea0003800000 */
[----:B------:R-:W-:Y:S01]  /*3f20*/  UIADD3 UR10, UP0, UPT, UR8, 0x240, URZ ;  /* 0x00000240080a7890 */ /* 0x000fe2000ff1e0ff */
[----:B------:R-:W-:Y:S01]  /*3f30*/  PLOP3.LUT P0, PT, PT, PT, PT, 0x80, 0x8 ;  /* 0x000000000008781c */ /* 0x000fe20003f0f070 */
[----:B------:R-:W-:Y:S01]  /*3f40*/  IMAD R90, R89, 0x100, R90 ;  /* 0x00000100595a7824 */ /* 0x000fe200078e025a */
[----:B-1----:R-:W-:Y:S01]  /*3f50*/  IADD3 R4, PT, PT, R87, 0x400, RZ ;  /* 0x0000040057047810 */ /* 0x002fe20007ffe0ff */
[----:B------:R-:W-:-:S12]  /*3f60*/  UIADD3.X UR11, UPT, UPT, URZ, UR9, URZ, UP0, !UPT ;  /* 0x00000009ff0b7290 */ /* 0x000fd800087fe4ff */
.L_x_70:
[----:B------:R-:W-:Y:S02]  /*3f70*/  PLOP3.LUT P1, PT, P1, P0, PT, 0xf2, 0x2f ;  /* 0x00000000002f781c */ /* 0x000fe40000f21e72 */
[----:B------:R-:W-:-:S08]  /*3f80*/  @P0 R2UR P1, UR6, R127 ;  /* 0x000000007f0602ca */ /* 0x000fd00000020000 */
[----:B------:R-:W-:Y:S02]  /*3f90*/  PLOP3.LUT P1, PT, P1, P0, PT, 0xf2, 0x2f ;  /* 0x00000000002f781c */ /* 0x000fe40000f21e72 */
[----:B------:R-:W-:-:S08]  /*3fa0*/  @P0 R2UR.OR P1, UR5, R90 ;  /* 0x000000005a0502ca */ /* 0x000fd00000120000 */
[----:B------:R-:W-:Y:S02]  /*3fb0*/  PLOP3.LUT P1, PT, P1, P0, PT, 0xf2, 0x2f ;  /* 0x00000000002f781c */ /* 0x000fe40000f21e72 */
[----:B------:R-:W-:-:S08]  /*3fc0*/  @P0 R2UR.OR P1, UR4, R4 ;  /* 0x00000000040402ca */ /* 0x000fd00000120000 */
[----:B------:R-:W-:Y:S02]  /*3fd0*/  @P0 PLOP3.LUT P0, PT, P1, PT, PT, 0x80, 0x8 ;  /* 0x000000000008081c */ /* 0x000fe40000f0f070 */
[----:B------:R-:W-:-:S03]  /*3fe0*/  PLOP3.LUT P1, PT, PT, PT, PT, 0x80, 0x8 ;  /* 0x000000000008781c */ /* 0x000fc60003f2f070 */
[----:B------:R1:W-:Y:S08]  /*3ff0*/  UTMASTG.2D [UR4], [UR10], desc[URZ] ;  /* 0x0000ff040a0073b5 */ /* 0x0003f00008009000 */
[----:B-1----:R-:W-:Y:S05]  /*4000*/  @P0 BRA.U.ANY `(.L_x_70) ;  /* 0xfffffffd00d80947 */ /* 0x002fea000393ffff */
[----:B------:R0:W-:Y:S01]  /*4010*/  UTMACMDFLUSH ;  /* 0x00000000000079b7 */ /* 0x0001e20000000000 */
[----:B------:R-:W-:-:S04]  /*4020*/  DEPBAR.LE SB0, 0x0 ;  /* 0x000080000000791a */ /* 0x000fc80000000000 */
.L_x_69:
[----:B------:R-:W-:Y:S01]  /*4030*/  FMUL2 R90, R76.F32x2.HI_LO, -1.4426950216293334961 ;  /* 0xbfb8aa3b4c5a784a */ /* 0x000fe20001000000 */
[----:B------:R-:W-:Y:S01]  /*4040*/  BAR.SYNC.DEFER_BLOCKING 0x2, 0x80 ;  /* 0x0082000000007b1d */ /* 0x000fe20000010000 */
[----:B-1----:R-:W-:Y:S02]  /*4050*/  FMUL2 R8, R30.F32x2.HI_LO, -1.4426950216293334961 ;  /* 0xbfb8aa3b1e08784a */ /* 0x002fe40001000000 */
[----:B------:R-:W-:Y:S02]  /*4060*/  FMUL2 R92, R74.F32x2.HI_LO, -1.4426950216293334961 ;  /* 0xbfb8aa3b4a5c784a */ /* 0x000fe40001000000 */
[----:B------:R-:W-:Y:S01]  /*4070*/  FMUL2 R10, R28.F32x2.HI_LO, -1.4426950216293334961 ;  /* 0xbfb8aa3b1c0a784a */ /* 0x000fe20001000000 */
[----:B------:R-:W-:Y:S01]  /*4080*/  MUFU.EX2 R90, R90 ;  /* 0x0000005a005a7308 */ /* 0x000fe20000000800 */
[----:B------:R-:W-:Y:S02]  /*4090*/  FMUL2 R20, R80.F32x2.HI_LO, -1.4426950216293334961 ;  /* 0xbfb8aa3b5014784a */ /* 0x000fe40001000000 */
[----:B------:R-:W-:-:S02]  /*40a0*/  FMUL2 R4, R34.F32x2.HI_LO, -1.4426950216293334961 ;  /* 0xbfb8aa3b2204784a */ /* 0x000fc40001000000 */
[----:B------:R-:W-:Y:S02]  /*40b0*/  FMUL2 R22, R78.F32x2.HI_LO, -1.4426950216293334961 ;  /* 0xbfb8aa3b4e16784a */ /* 0x000fe40001000000 */
[----:B------:R-:W-:Y:S01]  /*40c0*/  FMUL2 R6, R32.F32x2.HI_LO, -1.4426950216293334961 ;  /* 0xbfb8aa3b2006784a */ /* 0x000fe20001000000 */
[----:B------:R-:W1:Y:S01]  /*40d0*/  MUFU.EX2 R91, R91 ;  /* 0x0000005b005b7308 */ /* 0x000e620000000800 */
[----:B------:R-:W-:Y:S02]  /*40e0*/  FMUL2 R100, R64.F32x2.HI_LO, -1.4426950216293334961 ;  /* 0xbfb8aa3b4064784a */ /* 0x000fe40001000000 */
[----:B------:R-:W-:Y:S02]  /*40f0*/  FMUL2 R98, R68.F32x2.HI_LO, -1.4426950216293334961 ;  /* 0xbfb8aa3b4462784a */ /* 0x000fe40001000000 */
[----:B------:R-:W-:Y:S02]  /*4100*/  FMUL2 R96, R70.F32x2.HI_LO, -1.4426950216293334961 ;  /* 0xbfb8aa3b4660784a */ /* 0x000fe40001000000 */
[----:B------:R-:W-:Y:S01]  /*4110*/  FMUL2 R94, R72.F32x2.HI_LO, -1.4426950216293334961 ;  /* 0xbfb8aa3b485e784a */ /* 0x000fe20001000000 */
[----:B------:R-:W-:Y:S01]  /*4120*/  MUFU.EX2 R8, R8 ;  /* 0x0000000800087308 */ /* 0x000fe20000000800 */
[----:B------:R-:W-:-:S02]  /*4130*/  FMUL2 R18, R82.F32x2.HI_LO, -1.4426950216293334961 ;  /* 0xbfb8aa3b5212784a */ /* 0x000fc40001000000 */
[----:B------:R-:W-:Y:S02]  /*4140*/  FMUL2 R16, R84.F32x2.HI_LO, -1.4426950216293334961 ;  /* 0xbfb8aa3b5410784a */ /* 0x000fe40001000000 */
[----:B------:R-:W-:Y:S02]  /*4150*/  FMUL2 R14, R24.F32x2.HI_LO, -1.4426950216293334961 ;  /* 0xbfb8aa3b180e784a */ /* 0x000fe40001000000 */
[----:B------:R-:W-:Y:S01]  /*4160*/  FMUL2 R12, R26.F32x2.HI_LO, -1.4426950216293334961 ;  /* 0xbfb8aa3b1a0c784a */ /* 0x000fe20001000000 */
[----:B------:R-:W2:Y:S01]  /*4170*/  MUFU.EX2 R9, R9 ;  /* 0x0000000900097308 */ /* 0x000ea20000000800 */
[----:B-1----:R-:W-:-:S07]  /*4180*/  FADD2 R90, R90.F32x2.HI_LO, 1 ;  /* 0x3f8000005a5a744b */ /* 0x002fce0000200000 */
[----:B------:R-:W-:Y:S08]  /*4190*/  MUFU.EX2 R92, R92 ;  /* 0x0000005c005c7308 */ /* 0x000ff00000000800 */
[----:B------:R-:W1:Y:S01]  /*41a0*/  MUFU.EX2 R93, R93 ;  /* 0x0000005d005d7308 */ /* 0x000e620000000800 */
[----:B--2---:R-:W-:-:S07]  /*41b0*/  FADD2 R8, R8.F32x2.HI_LO, 1 ;  /* 0x3f8000000808744b */ /* 0x004fce0000200000 */
[----:B------:R-:W-:Y:S08]  /*41c0*/  MUFU.EX2 R10, R10 ;  /* 0x0000000a000a7308 */ /* 0x000ff00000000800 */
        /* <DEDUP_REMOVED lines=38> */
[----:B------:R-:W-:Y:S08]  /*4430*/  MUFU.RCP R90, R90 ;  /* 0x0000005a005a7308 */ /* 0x000ff00000001000 */
[----:B------:R-:W1:Y:S01]  /*4440*/  MUFU.RCP R91, R91 ;  /* 0x0000005b005b7308 */ /* 0x000e620000001000 */
[----:B--2---:R-:W-:-:S07]  /*4450*/  FADD2 R12, R12.F32x2.HI_LO, 1 ;  /* 0x3f8000000c0c744b */ /* 0x004fce0000200000 */
[----:B------:R-:W-:Y:S08]  /*4460*/  MUFU.RCP R8, R8 ;  /* 0x0000000800087308 */ /* 0x000ff00000001000 */
[----:B------:R-:W2:Y:S01]  /*4470*/  MUFU.RCP R9, R9 ;  /* 0x0000000900097308 */ /* 0x000ea20000001000 */
[----:B-1----:R-:W-:-:S04]  /*4480*/  FMUL2 R90, R90.F32x2.HI_LO, R76.F32x2.HI_LO ;  /* 0x0000004c5a5a724a */ /* 0x002fc80000000000 */
[----:B------:R-:W-:-:S03]  /*4490*/  FMUL2 R90, R90.F32x2.HI_LO, R46.F32x2.HI_LO ;  /* 0x0000002e5a5a724a */ /* 0x000fc60000000000 */
[----:B------:R-:W-:Y:S01]  /*44a0*/  MUFU.RCP R92, R92 ;  /* 0x0000005c005c7308 */ /* 0x000fe20000001000 */
[----:B------:R-:W-:-:S07]  /*44b0*/  FMUL2 R90, R90.F32x2.HI_LO, R123.F32 ;  /* 0x0000007b5a5a724a */ /* 0x000fce0001000000 */
[----:B------:R-:W1:Y:S01]  /*44c0*/  MUFU.RCP R93, R93 ;  /* 0x0000005d005d7308 */ /* 0x000e620000001000 */
[----:B--2---:R-:W-:-:S04]  /*44d0*/  FMUL2 R8, R8.F32x2.HI_LO, R30.F32x2.HI_LO ;  /* 0x0000001e0808724a */ /* 0x004fc80000000000 */
[----:B------:R-:W-:-:S03]  /*44e0*/  FMUL2 R8, R8.F32x2.HI_LO, R62.F32x2.HI_LO ;  /* 0x0000003e0808724a */ /* 0x000fc60000000000 */
[----:B------:R-:W-:Y:S01]  /*44f0*/  MUFU.RCP R10, R10 ;  /* 0x0000000a000a7308 */ /* 0x000fe20000001000 */
[----:B------:R-:W-:-:S07]  /*4500*/  FMUL2 R8, R8.F32x2.HI_LO, R123.F32 ;  /* 0x0000007b0808724a */ /* 0x000fce0001000000 */
        /* <DEDUP_REMOVED lines=29> */
[----:B------:R-:W-:-:S05]  /*46e0*/  FMUL2 R6, R6.F32x2.HI_LO, R123.F32 ;  /* 0x0000007b0606724a */ /* 0x000fca0001000000 */
[----:B------:R-:W-:Y:S02]  /*46f0*/  FMNMX.NAN R28, |R23|, |R7|, !PT ;  /* 0x40000007171c7209 */ /* 0x000fe40007820200 */
[----:B------:R-:W2:Y:S01]  /*4700*/  MUFU.RCP R99, R99 ;  /* 0x0000006300637308 */ /* 0x000ea20000001000 */
[----:B-1----:R-:W-:Y:S01]  /*4710*/  FMUL2 R100, R100.F32x2.HI_LO, R64.F32x2.HI_LO ;  /* 0x000000406464724a */ /* 0x002fe20000000000 */
[----:B------:R-:W-:-:S03]  /*4720*/  F2FP.SATFINITE.E4M3.F32.PACK_AB_MERGE_C R7, R7, R6, RZ ;  /* 0x000000060707723e */ /* 0x000fc600048070ff */
[----:B------:R-:W-:Y:S01]  /*4730*/  FMUL2 R100, R100.F32x2.HI_LO, R2.F32x2.HI_LO ;  /* 0x000000026464724a */ /* 0x000fe20000000000 */
[-C--:B------:R-:W-:Y:S02]  /*4740*/  FMNMX.NAN R3, |R90|, |R8|.reuse, !PT ;  /* 0x400000085a037209 */ /* 0x080fe40007820200 */
[----:B------:R-:W-:Y:S01]  /*4750*/  MUFU.RCP R96, R96 ;  /* 0x0000006000607308 */ /* 0x000fe20000001000 */
[----:B------:R-:W-:Y:S01]  /*4760*/  F2FP.SATFINITE.E4M3.F32.PACK_AB_MERGE_C R2, R9, R8, RZ ;  /* 0x000000080902723e */ /* 0x000fe200048070ff */
[----:B------:R-:W-:Y:S01]  /*4770*/  FMUL2 R100, R100.F32x2.HI_LO, R123.F32 ;  /* 0x0000007b6464724a */ /* 0x000fe20001000000 */
[----:B------:R-:W-:-:S05]  /*4780*/  FMNMX.NAN R8, |R93|, |R11|, !PT ;  /* 0x4000000b5d087209 */ /* 0x000fca0007820200 */
        /* <DEDUP_REMOVED lines=25> */
[----:B------:R-:W-:Y:S02]  /*4920*/  FMNMX3.NAN R3, |R98|, |R16|, R3, !PT ;  /* 0x4000001062037276 */ /* 0x000fe40007820203 */
[----:B------:R-:W2:Y:S01]  /*4930*/  MUFU.RCP R13, R13 ;  /* 0x0000000d000d7308 */ /* 0x000ea20000001000 */
[----:B-1----:R-:W-:Y:S01]  /*4940*/  FMUL2 R14, R14.F32x2.HI_LO, R24.F32x2.HI_LO ;  /* 0x000000180e0e724a */ /* 0x002fe20000000000 */
[----:B------:R-:W-:Y:S02]  /*4950*/  FMNMX.NAN R25, |R92|, |R10|, !PT ;  /* 0x4000000a5c197209 */ /* 0x000fe40007820200 */
[----:B------:R-:W-:Y:S01]  /*4960*/  FMNMX.NAN R24, |R91|, |R9|, !PT ;  /* 0x400000095b187209 */ /* 0x000fe20007820200 */
[----:B------:R-:W-:Y:S01]  /*4970*/  FMUL2 R14, R14.F32x2.HI_LO, R52.F32x2.HI_LO ;  /* 0x000000340e0e724a */ /* 0x000fe20000000000 */
[----:B------:R-:W-:Y:S02]  /*4980*/  F2FP.SATFINITE.E4M3.F32.PACK_AB_MERGE_C R9, R97, R96, RZ ;  /* 0x000000606109723e */ /* 0x000fe400048070ff */
[----:B------:R-:W-:Y:S01]  /*4990*/  F2FP.SATFINITE.E4M3.F32.PACK_AB_MERGE_C R91, R91, R90, RZ ;  /* 0x0000005a5b5b723e */ /* 0x000fe200048070ff */
[----:B------:R-:W-:Y:S01]  /*49a0*/  FMUL2 R14, R14.F32x2.HI_LO, R123.F32 ;  /* 0x0000007b0e0e724a */ /* 0x000fe20001000000 */
[----:B------:R-:W-:-:S02]  /*49b0*/  FMNMX3.NAN R24, |R99|, |R17|, R24, !PT ;  /* 0x4000001163187276 */ /* 0x000fc40007820218 */
[----:B------:R-:W-:Y:S02]  /*49c0*/  F2FP.SATFINITE.E4M3.F32.PACK_AB_MERGE_C R17, R17, R16, RZ ;  /* 0x000000101111723e */ /* 0x000fe400048070ff */
[----:B------:R-:W-:Y:S02]  /*49d0*/  FMNMX3.NAN R28, |R97|, |R15|, R28, !PT ;  /* 0x4000000f611c7276 */ /* 0x000fe4000782021c */
[----:B------:R-:W-:Y:S01]  /*49e0*/  FMNMX3.NAN R25, |R100|, |R18|, R25, !PT ;  /* 0x4000001264197276 */ /* 0x000fe20007820219 */
[----:B--2---:R-:W-:Y:S01]  /*49f0*/  FMUL2 R12, R12.F32x2.HI_LO, R26.F32x2.HI_LO ;  /* 0x0000001a0c0c724a */ /* 0x004fe20000000000 */
[----:B------:R-:W-:Y:S02]  /*4a00*/  F2FP.SATFINITE.E4M3.F32.PACK_AB_MERGE_C R27, R11, R10, RZ ;  /* 0x0000000a0b1b723e */ /* 0x000fe400048070ff */
[----:B------:R-:W-:Y:S01]  /*4a10*/  FMNMX.NAN R10, |R21|, |R5|, !PT ;  /* 0x40000005150a7209 */ /* 0x000fe20007820200 */
[----:B------:R-:W-:Y:S01]  /*4a20*/  FMUL2 R12, R12.F32x2.HI_LO, R58.F32x2.HI_LO ;  /* 0x0000003a0c0c724a */ /* 0x000fe20000000000 */
[----:B------:R-:W-:-:S02]  /*4a30*/  F2FP.SATFINITE.E4M3.F32.PACK_AB_MERGE_C R11, R21, R20, RZ ;  /* 0x00000014150b723e */ /* 0x000fc400048070ff */
[-C--:B------:R-:W-:Y:S01]  /*4a40*/  FMNMX.NAN R21, |R20|, |R4|.reuse, !PT ;  /* 0x4000000414157209 */ /* 0x080fe20007820200 */
[----:B------:R-:W-:Y:S01]  /*4a50*/  FMUL2 R12, R12.F32x2.HI_LO, R123.F32 ;  /* 0x0000007b0c0c724a */ /* 0x000fe20001000000 */
[----:B------:R-:W-:Y:S02]  /*4a60*/  F2FP.SATFINITE.E4M3.F32.PACK_AB_MERGE_C R20, R5, R4, RZ ;  /* 0x000000040514723e */ /* 0x000fe400048070ff */
[----:B------:R-:W-:Y:S02]  /*4a70*/  F2FP.SATFINITE.E4M3.F32.PACK_AB_MERGE_C R4, R23, R22, RZ ;  /* 0x000000161704723e */ /* 0x000fe400048070ff */
[----:B------:R-:W-:Y:S02]  /*4a80*/  FMNMX.NAN R23, |R22|, |R6|, !PT ;  /* 0x4000000616177209 */ /* 0x000fe40007820200 */
[----:B------:R-:W-:Y:S02]  /*4a90*/  F2FP.SATFINITE.E4M3.F32.PACK_AB_MERGE_C R22, R99, R98, RZ ;  /* 0x000000626316723e */ /* 0x000fe400048070ff */
[----:B------:R-:W-:-:S02]  /*4aa0*/  F2FP.SATFINITE.E4M3.F32.PACK_AB_MERGE_C R5, R101, R100, RZ ;  /* 0x000000646505723e */ /* 0x000fc400048070ff */
[----:B------:R-:W-:Y:S02]  /*4ab0*/  F2FP.SATFINITE.E4M3.F32.PACK_AB_MERGE_C R6, R95, R94, RZ ;  /* 0x0000005e5f06723e */ /* 0x000fe400048070ff */
[----:B------:R-:W-:Y:S02]  /*4ac0*/  FMNMX3.NAN R101, |R101|, |R19|, R8, !PT ;  /* 0x4000001365657276 */ /* 0x000fe40007820208 */
[----:B------:R-:W-:Y:S02]  /*4ad0*/  PRMT R8, R5, 0x5410, R22 ;  /* 0x0000541005087816 */ /* 0x000fe40000000016 */
[----:B------:R-:W-:Y:S02]  /*4ae0*/  PRMT R9, R9, 0x5410, R6 ;  /* 0x0000541009097816 */ /* 0x000fe40000000006 */
[----:B------:R-:W-:Y:S02]  /*4af0*/  F2FP.SATFINITE.E4M3.F32.PACK_AB_MERGE_C R26, R93, R92, RZ ;  /* 0x0000005c5d1a723e */ /* 0x000fe400048070ff */
[----:B------:R-:W-:-:S02]  /*4b00*/  F2FP.SATFINITE.E4M3.F32.PACK_AB_MERGE_C R6, R13, R12, RZ ;  /* 0x0000000c0d06723e */ /* 0x000fc400048070ff */
[----:B------:R-:W-:Y:S02]  /*4b10*/  F2FP.SATFINITE.E4M3.F32.PACK_AB_MERGE_C R5, R15, R14, RZ ;  /* 0x0000000e0f05723e */ /* 0x000fe400048070ff */
[----:B------:R-:W-:Y:S02]  /*4b20*/  F2FP.SATFINITE.E4M3.F32.PACK_AB_MERGE_C R22, R19, R18, RZ ;  /* 0x000000121316723e */ /* 0x000fe400048070ff */
[----:B------:R-:W-:Y:S02]  /*4b30*/  FMNMX3.NAN R29, |R95|, |R13|, R10, !PT ;  /* 0x4000000d5f1d7276 */ /* 0x000fe4000782020a */
[----:B------:R-:W-:Y:S02]  /*4b40*/  PRMT R10, R26, 0x5410, R91 ;  /* 0x000054101a0a7816 */ /* 0x000fe4000000005b */
[----:B------:R-:W-:Y:S02]  /*4b50*/  PRMT R11, R4, 0x5410, R11 ;  /* 0x00005410040b7816 */ /* 0x000fe4000000000b */
[----:B------:R-:W-:-:S02]  /*4b60*/  PRMT R5, R5, 0x5410, R6 ;  /* 0x0000541005057816 */ /* 0x000fc40000000006 */
[----:B------:R-:W-:Y:S01]  /*4b70*/  PRMT R4, R22, 0x5410, R17 ;  /* 0x0000541016047816 */ /* 0x000fe20000000011 */
[----:B------:R1:W-:Y:S01]  /*4b80*/  STS.128 [R119], R8 ;  /* 0x0000000877007388 */ /* 0x0003e20000000c00 */
[----:B------:R-:W-:Y:S02]  /*4b90*/  PRMT R6, R27, 0x5410, R2 ;  /* 0x000054101b067816 */ /* 0x000fe40000000002 */
[----:B------:R-:W-:Y:S02]  /*4ba0*/  PRMT R7, R7, 0x5410, R20 ;  /* 0x0000541007077816 */ /* 0x000fe40000000014 */
[----:B------:R-:W-:Y:S02]  /*4bb0*/  FMNMX3.NAN R12, |R94|, |R12|, R21, !PT ;  /* 0x4000000c5e0c7276 */ /* 0x000fe40007820215 */
[----:B------:R-:W-:Y:S01]  /*4bc0*/  FMNMX3.NAN R14, |R96|, |R14|, R23, !PT ;  /* 0x4000000e600e7276 */ /* 0x000fe20007820217 */
[----:B------:R1:W-:Y:S01]  /*4bd0*/  STS.128 [R120], R4 ;  /* 0x0000000478007388 */ /* 0x0003e20000000c00 */
[----:B------:R-:W-:-:S02]  /*4be0*/  FMNMX.NAN R24, R24, R29, !PT ;  /* 0x0000001d18187209 */ /* 0x000fc40007820000 */
[----:B------:R-:W-:Y:S01]  /*4bf0*/  FMNMX.NAN R3, R3, R12, !PT ;  /* 0x0000000c03037209 */ /* 0x000fe20007820000 */
[----:B------:R2:W-:Y:S06]  /*4c00*/  MEMBAR.ALL.CTA ;  /* 0x0000000000007992 */ /* 0x0005ec0000008000 */
[----:B--2---:R-:W2:Y:S01]  /*4c10*/  FENCE.VIEW.ASYNC.S ;  /* 0x00000000000073c6 */ /* 0x004ea20000000000 */
[----:B------:R-:W-:Y:S02]  /*4c20*/  FMNMX3.NAN R24, R101, R28, R24, !PT ;  /* 0x0000001c65187276 */ /* 0x000fe40007820018 */
[----:B------:R-:W-:-:S04]  /*4c30*/  FMNMX3.NAN R3, R25, R14, R3, !PT ;  /* 0x0000000e19037276 */ /* 0x000fc80007820003 */
[----:B------:R-:W-:-:S04]  /*4c40*/  FMNMX3.NAN R24, R3, R24, RZ, !PT ;  /* 0x0000001803187276 */ /* 0x000fc800078200ff */
[----:B------:R-:W-:Y:S01]  /*4c50*/  FMNMX R131, R24, R131, !PT ;  /* 0x0000008318837209 */ /* 0x000fe20007800000 */
[----:B--2---:R-:W-:Y:S06]  /*4c60*/  BAR.SYNC.DEFER_BLOCKING 0x2, 0x80 ;  /* 0x0082000000007b1d */ /* 0x004fec0000010000 */
[----:B------:R-:W-:Y:S05]  /*4c70*/  @P2 BRA `(.L_x_71) ;  /* 0x0000000000442947 */ /* 0x000fea0003800000 */
[----:B------:R-:W-:Y:S01]  /*4c80*/  IMAD R88, R89, 0x4, R88 ;  /* 0x0000000459587824 */ /* 0x000fe200078e0258 */
[----:B------:R-:W-:Y:S01]  /*4c90*/  UIADD3 UR10, UP0, UPT, UR8, 0x2c0, URZ ;  /* 0x000002c0080a7890 */ /* 0x000fe2000ff1e0ff */
[----:B------:R-:W-:Y:S02]  /*4ca0*/  PLOP3.LUT P0, PT, PT, PT, PT, 0x80, 0x8 ;  /* 0x000000000008781c */ /* 0x000fe40003f0f070 */
[----:B------:R-:W-:Y:S01]  /*4cb0*/  IADD3 R2, PT, PT, R87, 0x4400, RZ ;  /* 0x0000440057027810 */ /* 0x000fe20007ffe0ff */
[----:B------:R-:W-:Y:S01]  /*4cc0*/  IMAD.SHL.U32 R88, R88, 0x20, RZ ;  /* 0x0000002058587824 */ /* 0x000fe200078e00ff */
[----:B------:R-:W-:-:S12]  /*4cd0*/  UIADD3.X UR11, UPT, UPT, URZ, UR9, URZ, UP0, !UPT ;  /* 0x00000009ff0b7290 */ /* 0x000fd800087fe4ff */
.L_x_72:
        /* <DEDUP_REMOVED lines=9> */
[----:B--2---:R-:W-:Y:S05]  /*4d70*/  @P0 BRA.U.ANY `(.L_x_72) ;  /* 0xfffffffd00d80947 */ /* 0x004fea000393ffff */
[----:B------:R0:W-:Y:S02]  /*4d80*/  UTMACMDFLUSH ;  /* 0x00000000000079b7 */ /* 0x0001e40000000000 */
.L_x_71:
[----:B------:R-:W-:Y:S01]  /*4d90*/  BAR.SYNC.DEFER_BLOCKING 0x2, 0x80 ;  /* 0x0082000000007b1d */ /* 0x000fe20000010000 */
[----:B------:R-:W-:Y:S02]  /*4da0*/  IADD3 R129, PT, PT, R129, 0x1, RZ ;  /* 0x0000000181817810 */ /* 0x000fe40007ffe0ff */
[----:B------:R-:W-:-:S03]  /*4db0*/  IADD3 R130, PT, PT, R130, -0x1, RZ ;  /* 0xffffffff82827810 */ /* 0x000fc60007ffe0ff */
[----:B------:R-:W-:Y:S05]  /*4dc0*/  @!P3 BRA `(.L_x_73) ;  /* 0xffffffe800ccb947 */ /* 0x000fea000383ffff */
[-C--:B------:R-:W-:Y:S01]  /*4dd0*/  LEA R3, R110, R87.reuse, 0x3 ;  /* 0x000000576e037211 */ /* 0x080fe200078e18ff */
[----:B------:R-:W-:Y:S01]  /*4de0*/  BSSY B0, `(.L_x_74) ;  /* 0x0000005000007945 */ /* 0x000fe20003800000 */
[----:B-1----:R-:W-:Y:S02]  /*4df0*/  SHF.L.U32 R4, R108, 0x1f, RZ ;  /* 0x0000001f6c047819 */ /* 0x002fe400000006ff */
[----:B------:R-:W-:Y:S02]  /*4e00*/  LEA R91, R110, R87, 0x4 ;  /* 0x000000576e5b7211 */ /* 0x000fe400078e20ff */
[----:B------:R-:W1:Y:S02]  /*4e10*/  SYNCS.PHASECHK.TRANS64.TRYWAIT P0, [R3+URZ+0x70], R4 ;  /* 0x00007004030075a7 */ /* 0x000e6400080011ff */
[----:B-1----:R-:W-:Y:S05]  /*4e20*/  @!P0 BRA `(.L_x_75) ;  /* 0x0000000c00448947 */ /* 0x002fea0003800000 */
.L_x_111:
[----:B------:R-:W-:Y:S05]  /*4e30*/  BSYNC B0 ;  /* 0x0000000000007941 */ /* 0x000fea0003800000 */
.L_x_74:
[----:B------:R-:W2:Y:S01]  /*4e40*/  LDS.128 R88, [R91+0x37810] ;  /* 0x037810005b587984 */ /* 0x000ea20000000c00 */
[----:B------:R-:W-:Y:S01]  /*4e50*/  CREDUX.MAXABS.F32.NAN UR4, R131 ;  /* 0x00000000830472cc */ /* 0x000fe20000006400 */
[----:B------:R-:W-:Y:S01]  /*4e60*/  BSSY.RECONVERGENT B0, `(.L_x_76) ;  /* 0x0000015000007945 */ /* 0x000fe20003800200 */
[----:B------:R-:W-:Y:S01]  /*4e70*/  ISETP.NE.AND P0, PT, R105, RZ, PT ;  /* 0x000000ff6900720c */ /* 0x000fe20003f05270 */
[----:B------:R3:W-:Y:S06]  /*4e80*/  MEMBAR.ALL.CTA ;  /* 0x0000000000007992 */ /* 0x0007ec0000008000 */
[----:B---3--:R-:W3:Y:S01]  /*4e90*/  FENCE.VIEW.ASYNC.S ;  /* 0x00000000000073c6 */ /* 0x008ee20000000000 */
[----:B------:R-:W-:-:S03]  /*4ea0*/  VIADD R110, R110, 0x1 ;  /* 0x000000016e6e7836 */ /* 0x000fc60000000000 */
[----:B------:R-:W-:Y:S01]  /*4eb0*/  IMAD.U32 R2, RZ, RZ, UR4 ;  /* 0x00000004ff027e24 */ /* 0x000fe2000f8e00ff */
[----:B---3--:R3:W-:Y:S04]  /*4ec0*/  SYNCS.ARRIVE.TRANS64.ART0 RZ, [R3+URZ+0x80], R0 ;  /* 0x0000800003ff79a7 */ /* 0x0087e800085000ff */
[----:B------:R3:W-:Y:S01]  /*4ed0*/  @!P0 STS [R121+0x37800], R2 ;  /* 0x0378000279008388 */ /* 0x0007e20000000800 */
[----:B------:R-:W-:Y:S01]  /*4ee0*/  BAR.SYNC.DEFER_BLOCKING 0x2, 0x80 ;  /* 0x0082000000007b1d */ /* 0x000fe20000010000 */
[----:B------:R-:W-:-:S13]  /*4ef0*/  LOP3.LUT P0, RZ, R124, R105, RZ, 0xfc, !PT ;  /* 0x000000697cff7212 */ /* 0x000fda000780fcff */
[----:B------:R-:W-:Y:S05]  /*4f00*/  @P0 BRA `(.L_x_77) ;  /* 0x0000000000280947 */ /* 0x000fea0003800000 */
[----:B------:R-:W-:Y:S01]  /*4f10*/  IMAD.U32 R86, RZ, RZ, UR7 ;  /* 0x00000007ff567e24 */ /* 0x000fe2000f8e00ff */
[----:B------:R-:W-:Y:S01]  /*4f20*/  MOV R87, 0x400 ;  /* 0x0000040000577802 */ /* 0x000fe20000000f00 */
[----:B------:R-:W4:Y:S03]  /*4f30*/  LDCU.64 UR4, c[0x0][0x740] ;  /* 0x0000e800ff0477ac */ /* 0x000f260008000a00 */
[----:B------:R-:W-:-:S05]  /*4f40*/  LEA R87, R86, R87, 0x18 ;  /* 0x0000005756577211 */ /* 0x000fca00078ec0ff */
[----:B-1----:R-:W1:Y:S01]  /*4f50*/  LDS.128 R4, [R87+0x37800] ;  /* 0x0378000057047984 */ /* 0x002e620000000c00 */
[----:B---34-:R-:W-:-:S04]  /*4f60*/  LEA R2, P0, R103, UR4, 0x2 ;  /* 0x0000000467027c11 */ /* 0x018fc8000f8010ff */
[----:B------:R-:W-:Y:S02]  /*4f70*/  LEA.HI.X R3, R103, UR5, R102, 0x2, P0 ;  /* 0x0000000567037c11 */ /* 0x000fe400080f1466 */
[----:B-1----:R-:W-:-:S04]  /*4f80*/  FMNMX3 R4, R4, RZ, R5, !PT ;  /* 0x000000ff04047276 */ /* 0x002fc80007800005 */
[----:B------:R-:W-:-:S05]  /*4f90*/  FMNMX3 R7, R4, R6, R7, !PT ;  /* 0x0000000604077276 */ /* 0x000fca0007800007 */
[----:B------:R4:W-:Y:S02]  /*4fa0*/  REDG.E.MAX.S32.STRONG.GPU desc[UR30][R2.64], R7 ;  /* 0x000000070200798e */ /* 0x0009e4000d12e31e */
.L_x_77:
[----:B------:R-:W-:Y:S05]  /*4fb0*/  BSYNC.RECONVERGENT B0 ;  /* 0x0000000000007941 */ /* 0x000fea0003800200 */
.L_x_76:
[----:B--2---:R-:W-:Y:S02]  /*4fc0*/  ISETP.NE.AND P0, PT, R91, 0x1, PT ;  /* 0x000000015b00780c */ /* 0x004fe40003f05270 */
[----:B------:R-:W-:-:S04]  /*4fd0*/  ISETP.NE.AND P1, PT, R110, 0x2, PT ;  /* 0x000000026e00780c */ /* 0x000fc80003f25270 */
[----:B-1-34-:R-:W-:Y:S02]  /*4fe0*/  SEL R3, RZ, 0x1, P1 ;  /* 0x00000001ff037807 */ /* 0x01afe40000800000 */
[----:B------:R-:W-:Y:S02]  /*4ff0*/  SEL R110, R110, RZ, P1 ;  /* 0x000000ff6e6e7207 */ /* 0x000fe40000800000 */
[----:B------:R-:W-:-:S03]  /*5000*/  LOP3.LUT R108, R108, R3, RZ, 0x3c, !PT ;  /* 0x000000036c6c7212 */ /* 0x000fc600078e3cff */
[----:B------:R-:W-:Y:S05]  /*5010*/  @!P0 BRA `(.L_x_78) ;  /* 0xffffffe400d48947 */ /* 0x000fea000383ffff */
.L_x_65:
[----:B------:R-:W-:-:S13]  /*5020*/  ISETP.NE.AND P0, PT, R124, RZ, PT ;  /* 0x000000ff7c00720c */ /* 0x000fda0003f05270 */
[----:B------:R-:W-:Y:S05]  /*5030*/  @P0 BRA `(.L_x_79) ;  /* 0x0000000000200947 */ /* 0x000fea0003800000 */
[----:B------:R-:W2:Y:S01]  /*5040*/  S2UR UR4, SR_CgaCtaId ;  /* 0x00000000000479c3 */ /* 0x000ea20000008800 */
[----:B------:R-:W-:Y:S01]  /*5050*/  ELECT P1, URZ, PT ;  /* 0x0000000000ff782f */ /* 0x000fe20003820000 */
[----:B------:R-:W-:-:S06]  /*5060*/  IMAD.MOV.U32 R2, RZ, RZ, 0x1 ;  /* 0x00000001ff027424 */ /* 0x000fcc00078e00ff */
[----:B------:R-:W-:Y:S06]  /*5070*/  UVIRTCOUNT.DEALLOC.SMPOOL 0x80 ;  /* 0x000000800000784c */ /* 0x000fec0000000000 */
[----:B------:R-:W-:Y:S01]  /*5080*/  @P1 MOV R3, 0x40 ;  /* 0x0000004000031802 */ /* 0x000fe20000000f00 */
[----:B--2---:R-:W-:-:S05]  /*5090*/  @P1 IMAD.U32 R86, RZ, RZ, UR4 ;  /* 0x00000004ff561e24 */ /* 0x004fca000f8e00ff */
[----:B------:R-:W-:-:S05]  /*50a0*/  @P1 LEA R3, R86, R3, 0x18 ;  /* 0x0000000356031211 */ /* 0x000fca00078ec0ff */
[----:B------:R2:W-:Y:S02]  /*50b0*/  @P1 STS.U8 [R3], R2 ;  /* 0x0000000203001388 */ /* 0x0005e40000000000 */
.L_x_79:
[----:B------:R-:W-:Y:S06]  /*50c0*/  BAR.SYNC.DEFER_BLOCKING 0x2, 0x80 ;  /* 0x0082000000007b1d */ /* 0x000fec0000010000 */
[----:B------:R-:W-:Y:S05]  /*50d0*/  @P0 BRA `(.L_x_80) ;  /* 0x0000000000d80947 */ /* 0x000fea0003800000 */
[----:B--2---:R-:W-:Y:S01]  /*50e0*/  VIADD R3, R87, 0x90 ;  /* 0x0000009057037836 */ /* 0x004fe20000000000 */
[----:B------:R-:W-:Y:S01]  /*50f0*/  LOP3.LUT R86, R86, 0x1, RZ, 0x3c, !PT ;  /* 0x0000000156567812 */ /* 0x000fe200078e3cff */
[----:B------:R-:W-:Y:S03]  /*5100*/  BSSY B0, `(.L_x_81) ;  /* 0x0000005000007945 */ /* 0x000fe60003800000 */
[----:B------:R-:W-:-:S04]  /*5110*/  PRMT R3, R86, 0x654, R3 ;  /* 0x0000065456037816 */ /* 0x000fc80000000003 */
[----:B------:R2:W-:Y:S01]  /*5120*/  SYNCS.ARRIVE.TRANS64.RED.ART0 RZ, [R3+URZ], R0 ;  /* 0x0000000003ff79a7 */ /* 0x0005e200085004ff */
[----:B------:R-:W3:Y:S02]  /*5130*/  SYNCS.PHASECHK.TRANS64.TRYWAIT P0, [R87+URZ+0x90], RZ ;  /* 0x000090ff570075a7 */ /* 0x000ee400080011ff */
[----:B--23--:R-:W-:Y:S05]  /*5140*/  @!P0 BRA `(.L_x_82) ;  /* 0x0000000800948947 */ /* 0x00cfea0003800000 */
.L_x_112:
[----:B------:R-:W-:Y:S05]  /*5150*/  BSYNC B0 ;  /* 0x0000000000007941 */ /* 0x000fea0003800000 */
.L_x_81:
[----:B------:R-:W3:Y:S01]  /*5160*/  S2UR UR5, SR_CgaCtaId ;  /* 0x00000000000579c3 */ /* 0x000ee20000008800 */
[----:B------:R-:W-:Y:S01]  /*5170*/  NOP ;  /* 0x0000000000007918 */ /* 0x000fe20000000000 */
[----:B------:R-:W-:Y:S01]  /*5180*/  UMOV UR4, 0x50 ;  /* 0x0000005000047882 */ /* 0x000fe20000000000 */
[----:B------:R-:W-:Y:S01]  /*5190*/  LOP3.LUT R4, R122, 0xffff, RZ, 0xc0, !PT ;  /* 0x0000ffff7a047812 */ /* 0x000fe200078ec0ff */
[----:B------:R-:W-:-:S03]  /*51a0*/  IMAD.MOV.U32 R3, RZ, RZ, 0xffff ;  /* 0x0000ffffff037424 */ /* 0x000fc600078e00ff */
[----:B------:R-:W-:-:S04]  /*51b0*/  SHF.R.U32.HI R4, RZ, 0x5, R4 ;  /* 0x00000005ff047819 */ /* 0x000fc80000011604 */
[----:B------:R-:W-:Y:S01]  /*51c0*/  SHF.L.U32 R3, R3, R4, RZ ;  /* 0x0000000403037219 */ /* 0x000fe200000006ff */
[----:B------:R-:W-:-:S05]  /*51d0*/  VIADD R5, R4, 0x10 ;  /* 0x0000001004057836 */ /* 0x000fca0000000000 */
[----:B------:R-:W-:Y:S01]  /*51e0*/  SHF.L.U32 R0, R0, R5, RZ ;  /* 0x0000000500007219 */ /* 0x000fe200000006ff */
[----:B---3--:R-:W-:-:S03]  /*51f0*/  ULEA UR5, UR5, UR4, 0x18 ;  /* 0x0000000405057291 */ /* 0x008fc6000f8ec0ff */
[----:B------:R-:W-:-:S04]  /*5200*/  LOP3.LUT R5, R0, R3, RZ, 0xfc, !PT ;  /* 0x0000000300057212 */ /* 0x000fc800078efcff */
[C---:B------:R-:W-:Y:S02]  /*5210*/  LOP3.LUT R3, R5.reuse, 0xffff, RZ, 0xc0, !PT ;  /* 0x0000ffff05037812 */ /* 0x040fe400078ec0ff */
[----:B------:R-:W3:Y:S02]  /*5220*/  LDS R2, [UR5] ;  /* 0x00000005ff027984 */ /* 0x000ee40008000800 */
[----:B---3--:R-:W-:-:S04]  /*5230*/  LOP3.LUT R0, R5, 0xffff, R2, 0x80, !PT ;  /* 0x0000ffff05007812 */ /* 0x008fc800078e8002 */
[----:B------:R-:W-:-:S13]  /*5240*/  ISETP.NE.AND P0, PT, R0, R3, PT ;  /* 0x000000030000720c */ /* 0x000fda0003f05270 */
[----:B------:R-:W-:Y:S05]  /*5250*/  @P0 BRA `(.L_x_83) ;  /* 0x00000000006c0947 */ /* 0x000fea0003800000 */
[----:B------:R-:W-:Y:S02]  /*5260*/  SHF.R.U32.HI R0, RZ, 0x10, R2 ;  /* 0x00000010ff007819 */ /* 0x000fe40000011602 */
[----:B------:R-:W-:-:S04]  /*5270*/  SHF.R.U32.HI R3, RZ, 0x10, R5 ;  /* 0x00000010ff037819 */ /* 0x000fc80000011605 */
[----:B------:R-:W-:-:S04]  /*5280*/  LOP3.LUT R0, R0, R3, RZ, 0xc0, !PT ;  /* 0x0000000300007212 */ /* 0x000fc800078ec0ff */
[----:B------:R-:W-:-:S13]  /*5290*/  ISETP.NE.AND P0, PT, R0, R3, PT ;  /* 0x000000030000720c */ /* 0x000fda0003f05270 */
[----:B------:R-:W-:Y:S05]  /*52a0*/  @P0 BRA `(.L_x_84) ;  /* 0x00000000004c0947 */ /* 0x000fea0003800000 */
[----:B------:R-:W-:Y:S02]  /*52b0*/  R2UR UR4, R5 ;  /* 0x00000000050472ca */ /* 0x000fe400000e0000 */
[----:B------:R-:W-:Y:S02]  /*52c0*/  ELECT P0, URZ, PT ;  /* 0x0000000000ff782f */ /* 0x000fe40003800000 */
[----:B------:R-:W-:-:S09]  /*52d0*/  PLOP3.LUT P1, PT, PT, PT, PT, 0x8, 0x80 ;  /* 0x000000000080781c */ /* 0x000fd20003f2e170 */
[----:B------:R-:W-:Y:S02]  /*52e0*/  ULOP3.LUT UR4, URZ, UR4, URZ, 0x33, !UPT ;  /* 0x00000004ff047292 */ /* 0x000fe4000f8e33ff */
[----:B------:R-:W-:-:S10]  /*52f0*/  VOTEU.ANY UP0, P0 ;  /* 0x0000000000ff7886 */ /* 0x000fd40000000100 */
.L_x_85:
[----:B------:R-:W-:Y:S01]  /*5300*/  @P0 ELECT P1, URZ, PT ;  /* 0x0000000000ff082f */ /* 0x000fe20003820000 */
[----:B------:R3:W-:-:S12]  /*5310*/  @UP0 UTCATOMSWS.AND URZ, UR4 ;  /* 0x0000000400ff09e3 */ /* 0x0007d80008000000 */
[----:B------:R-:W-:Y:S02]  /*5320*/  @P1 PLOP3.LUT P0, PT, P1, PT, PT, 0x8, 0x80 ;  /* 0x000000000080181c */ /* 0x000fe40000f0e170 */
[----:B------:R-:W-:-:S11]  /*5330*/  PLOP3.LUT P1, PT, PT, PT, PT, 0x8, 0x80 ;  /* 0x000000000080781c */ /* 0x000fd60003f2e170 */
[----:B---3--:R-:W-:Y:S05]  /*5340*/  @P0 BRA.U.ANY `(.L_x_85) ;  /* 0xfffffffd00ec0947 */ /* 0x008fea000393ffff */
[----:B------:R-:W3:Y:S01]  /*5350*/  S2R R2, SR_LANEID ;  /* 0x0000000000027919 */ /* 0x000ee20000000000 */
[----:B------:R-:W-:Y:S01]  /*5360*/  IMAD.U32 R0, RZ, RZ, UR4 ;  /* 0x00000004ff007e24 */ /* 0x000fe2000f8e00ff */
[----:B------:R-:W-:Y:S02]  /*5370*/  VOTEU.ANY UR6, UPT, PT ;  /* 0x0000000000067886 */ /* 0x000fe400038e0100 */
[----:B------:R-:W-:Y:S01]  /*5380*/  UFLO.U32 UR6, UR6 ;  /* 0x00000006000672bd */ /* 0x000fe200080e0000 */
[----:B------:R-:W5:Y:S05]  /*5390*/  REDUX UR4, R0 ;  /* 0x00000000000473c4 */ /* 0x000f6a0000000000 */
[----:B---3--:R-:W-:-:S02]  /*53a0*/  ISETP.EQ.U32.AND P0, PT, R2, UR6, PT ;  /* 0x0000000602007c0c */ /* 0x008fc4000bf02070 */
[----:B-----5:R-:W-:-:S11]  /*53b0*/  MOV R2, UR4 ;  /* 0x0000000400027c02 */ /* 0x020fd60008000f00 */
[----:B------:R3:W-:Y:S01]  /*53c0*/  @P0 ATOMS.AND RZ, [UR5], R2 ;  /* 0x00000002ffff098c */ /* 0x0007e2000a800005 */
[----:B------:R-:W-:Y:S05]  /*53d0*/  BRA `(.L_x_86) ;  /* 0x0000000000147947 */ /* 0x000fea0003800000 */
.L_x_84:
[----:B------:R-:W-:Y:S02]  /*53e0*/  MOV R2, 0x5400 ;  /* 0x0000540000027802 */ /* 0x000fe40000000f00 */
[----:B-12-4-:R-:W-:Y:S05]  /*53f0*/  CALL.REL.NOINC `($__internal_0_$__cuda_sm10x_tcgen05_guardrail_trap_col_being_dealloced_not_returned_by_alloc) ;  /* 0x0000000400fc7944 */ /* 0x016fea0003c00000 */
[----:B------:R-:W-:Y:S05]  /*5400*/  BRA `(.L_x_86) ;  /* 0x0000000000087947 */ /* 0x000fea0003800000 */
.L_x_83:
[----:B------:R-:W-:Y:S02]  /*5410*/  MOV R2, 0x5430 ;  /* 0x0000543000027802 */ /* 0x000fe40000000f00 */
[----:B-12-4-:R-:W-:Y:S05]  /*5420*/  CALL.REL.NOINC `($__internal_2_$__cuda_sm10x_tcgen05_guardrail_trap_unallocated_columns_being_dealloced) ;  /* 0x0000000800087944 */ /* 0x016fea0003c00000 */
.L_x_86:
[----:B------:R-:W-:Y:S01]  /*5430*/  NOP ;  /* 0x0000000000007918 */ /* 0x000fe20000000000 */
.L_x_80:
[----:B------:R-:W-:Y:S01]  /*5440*/  ISETP.NE.AND P0, PT, R124, RZ, PT ;  /* 0x000000ff7c00720c */ /* 0x000fe20003f05270 */
[----:B------:R-:W-:-:S04]  /*5450*/  DEPBAR.LE SB0, 0x0 ;  /* 0x000080000000791a */ /* 0x000fc80000000000 */
[----:B------:R-:W-:-:S08]  /*5460*/  DEPBAR.LE SB0, 0x0 ;  /* 0x000080000000791a */ /* 0x000fd00000000000 */
[----:B------:R-:W-:Y:S05]  /*5470*/  @P0 BRA `(.L_x_51) ;  /* 0x0000000000200947 */ /* 0x000fea0003800000 */
[----:B------:R-:W-:Y:S01]  /*5480*/  ELECT P0, URZ, PT ;  /* 0x0000000000ff782f */ /* 0x000fe20003800000 */
[----:B------:R-:W-:-:S12]  /*5490*/  IMAD.MOV.U32 R0, RZ, RZ, 0x20 ;  /* 0x00000020ff007424 */ /* 0x000fd800078e00ff */
[----:B--23--:R-:W-:-:S04]  /*54a0*/  @P0 IADD3 R2, PT, PT, -R0, 0x100000, RZ ;  /* 0x0010000000020810 */ /* 0x00cfc80007ffe1ff */
[C---:B------:R-:W-:Y:S02]  /*54b0*/  @P0 SHF.L.U32 R3, R2.reuse, 0xb, RZ ;  /* 0x0000000b02030819 */ /* 0x040fe400000006ff */
[----:B------:R-:W-:-:S05]  /*54c0*/  @P0 SHF.L.U32 R2, R2, 0x1, RZ ;  /* 0x0000000102020819 */ /* 0x000fca00000006ff */
[----:B------:R2:W-:Y:S04]  /*54d0*/  @P0 STS.64 [R87+URZ+0x90], R2 ;  /* 0x0000900257000988 */ /* 0x0005e80008000aff */
[----:B------:R-:W3:Y:S02]  /*54e0*/  FENCE.VIEW.ASYNC.S ;  /* 0x00000000000073c6 */ /* 0x000ee40000000000 */
[----:B---3--:R-:W3:Y:S02]  /*54f0*/  SYNCS.CCTL.IVALL ;  /* 0x00000000000079b1 */ /* 0x008ee40000000000 */
.L_x_51:
[----:B---3--:R-:W-:Y:S01]  /*5500*/  NOP ;  /* 0x0000000000007918 */ /* 0x008fe20000000000 */
[----:B-12---:R-:W-:Y:S05]  /*5510*/  EXIT ;  /* 0x000000000000794d */ /* 0x006fea0003800000 */
.L_x_21:
[----:B------:R-:W-:-:S07]  /*5520*/  MOV R20, R21 ;  /* 0x0000001500147202 */ /* 0x000fce0000000f00 */
.L_x_87:
[----:B----4-:R4:W3:Y:S02]  /*5530*/  SYNCS.PHASECHK.TRANS64.TRYWAIT P0, [R14+URZ+0x80], R21 ;  /* 0x000080150e0075a7 */ /* 0x0108e400080011ff */
[----:B---3--:R-:W-:Y:S05]  /*5540*/  @!P0 NANOSLEEP.SYNCS 0x989680 ;  /* 0x009896800000895d */ /* 0x008fea0003900000 */
[----:B------:R-:W3:Y:S02]  /*5550*/  @!P0 SYNCS.PHASECHK.TRANS64 P0, [R14+URZ+0x80], R21 ;  /* 0x000080150e0085a7 */ /* 0x000ee400080010ff */
[----:B---3--:R-:W-:Y:S05]  /*5560*/  @!P0 BRA `(.L_x_87) ;  /* 0xfffffffc00f08947 */ /* 0x008fea000383ffff */
[----:B------:R-:W-:Y:S05]  /*5570*/  BRA `(.L_x_88) ;  /* 0xffffffb800847947 */ /* 0x000fea000383ffff */
.L_x_23:
[----:B------:R-:W-:-:S07]  /*5580*/  MOV R7, R6 ;  /* 0x0000000600077202 */ /* 0x000fce0000000f00 */
.L_x_89:
[----:B--2---:R2:W3:Y:S02]  /*5590*/  SYNCS.PHASECHK.TRANS64.TRYWAIT P0, [R2+URZ+0x80], R7 ;  /* 0x00008007020075a7 */ /* 0x0044e400080011ff */
[----:B---3--:R-:W-:Y:S05]  /*55a0*/  @!P0 NANOSLEEP.SYNCS 0x989680 ;  /* 0x009896800000895d */ /* 0x008fea0003900000 */
[----:B------:R-:W3:Y:S02]  /*55b0*/  @!P0 SYNCS.PHASECHK.TRANS64 P0, [R2+URZ+0x80], R7 ;  /* 0x00008007020085a7 */ /* 0x000ee400080010ff */
[----:B---3--:R-:W-:Y:S05]  /*55c0*/  @!P0 BRA `(.L_x_89) ;  /* 0xfffffffc00f08947 */ /* 0x008fea000383ffff */
[----:B------:R-:W-:Y:S05]  /*55d0*/  BRA `(.L_x_90) ;  /* 0xffffffbc00307947 */ /* 0x000fea000383ffff */
.L_x_24:
[----:B------:R-:W-:-:S07]  /*55e0*/  MOV R9, R8 ;  /* 0x0000000800097202 */ /* 0x000fce0000000f00 */
.L_x_91:
[----:B--2---:R2:W3:Y:S02]  /*55f0*/  SYNCS.PHASECHK.TRANS64.TRYWAIT P0, [R3+URZ+0x80], R9 ;  /* 0x00008009030075a7 */ /* 0x0044e400080011ff */
[----:B---3--:R-:W-:Y:S05]  /*5600*/  @!P0 NANOSLEEP.SYNCS 0x989680 ;  /* 0x009896800000895d */ /* 0x008fea0003900000 */
[----:B------:R-:W3:Y:S02]  /*5610*/  @!P0 SYNCS.PHASECHK.TRANS64 P0, [R3+URZ+0x80], R9 ;  /* 0x00008009030085a7 */ /* 0x000ee400080010ff */
[----:B---3--:R-:W-:Y:S05]  /*5620*/  @!P0 BRA `(.L_x_91) ;  /* 0xfffffffc00f08947 */ /* 0x008fea000383ffff */
[----:B------:R-:W-:Y:S05]  /*5630*/  BRA `(.L_x_16) ;  /* 0xffffffbc00647947 */ /* 0x000fea000383ffff */
.L_x_26:
[----:B------:R-:W-:-:S07]  /*5640*/  MOV R0, UR34 ;  /* 0x0000002200007c02 */ /* 0x000fce0008000f00 */
.L_x_92:
[----:B---3--:R3:W4:Y:S02]  /*5650*/  SYNCS.PHASECHK.TRANS64.TRYWAIT P0, [R0+URZ+0x70], RZ ;  /* 0x000070ff000075a7 */ /* 0x00872400080011ff */
[----:B----4-:R-:W-:Y:S05]  /*5660*/  @!P0 NANOSLEEP.SYNCS 0x989680 ;  /* 0x009896800000895d */ /* 0x010fea0003900000 */
[----:B------:R-:W4:Y:S02]  /*5670*/  @!P0 SYNCS.PHASECHK.TRANS64 P0, [R0+URZ+0x70], RZ ;  /* 0x000070ff000085a7 */ /* 0x000f2400080010ff */
[----:B----4-:R-:W-:Y:S05]  /*5680*/  @!P0 BRA `(.L_x_92) ;  /* 0xfffffffc00f08947 */ /* 0x010fea000383ffff */
[----:B------:R-:W-:Y:S05]  /*5690*/  BRA `(.L_x_93) ;  /* 0xffffffbc00707947 */ /* 0x000fea000383ffff */
.L_x_29:
[----:B------:R-:W-:Y:S02]  /*56a0*/  MOV R4, UR4 ;  /* 0x0000000400047c02 */ /* 0x000fe40008000f00 */
[----:B------:R-:W-:Y:S02]  /*56b0*/  MOV R5, UR4 ;  /* 0x0000000400057c02 */ /* 0x000fe40008000f00 */
[----:B------:R-:W-:-:S07]  /*56c0*/  MOV R0, UR5 ;  /* 0x0000000500007c02 */ /* 0x000fce0008000f00 */
.L_x_94:
[----:B-1----:R1:W3:Y:S02]  /*56d0*/  SYNCS.PHASECHK.TRANS64.TRYWAIT P0, [R0+URZ+0x30], R5 ;  /* 0x00003005000075a7 */ /* 0x0022e400080011ff */
[----:B---3--:R-:W-:Y:S05]  /*56e0*/  @!P0 NANOSLEEP.SYNCS 0x989680 ;  /* 0x009896800000895d */ /* 0x008fea0003900000 */
[----:B------:R-:W3:Y:S02]  /*56f0*/  @!P0 SYNCS.PHASECHK.TRANS64 P0, [R0+URZ+0x30], R5 ;  /* 0x00003005000085a7 */ /* 0x000ee400080010ff */
[----:B---3--:R-:W-:Y:S05]  /*5700*/  @!P0 BRA `(.L_x_94) ;  /* 0xfffffffc00f08947 */ /* 0x008fea000383ffff */
[----:B------:R-:W-:Y:S05]  /*5710*/  BRA `(.L_x_28) ;  /* 0xffffffc000207947 */ /* 0x000fea000383ffff */
.L_x_32:
[----:B------:R-:W-:-:S07]  /*5720*/  MOV R5, R4 ;  /* 0x0000000400057202 */ /* 0x000fce0000000f00 */
.L_x_95:
[----:B-1----:R1:W2:Y:S02]  /*5730*/  SYNCS.PHASECHK.TRANS64.TRYWAIT P0, [R3+URZ+0x70], R5 ;  /* 0x00007005030075a7 */ /* 0x0022a400080011ff */
[----:B--2---:R-:W-:Y:S05]  /*5740*/  @!P0 NANOSLEEP.SYNCS 0x989680 ;  /* 0x009896800000895d */ /* 0x004fea0003900000 */
[----:B------:R-:W2:Y:S02]  /*5750*/  @!P0 SYNCS.PHASECHK.TRANS64 P0, [R3+URZ+0x70], R5 ;  /* 0x00007005030085a7 */ /* 0x000ea400080010ff */
[----:B--2---:R-:W-:Y:S05]  /*5760*/  @!P0 BRA `(.L_x_95) ;  /* 0xfffffffc00f08947 */ /* 0x004fea000383ffff */
[----:B------:R-:W-:Y:S05]  /*5770*/  BRA `(.L_x_96) ;  /* 0xffffffc000b87947 */ /* 0x000fea000383ffff */
.L_x_34:
[----:B------:R-:W-:Y:S02]  /*5780*/  MOV R2, UR4 ;  /* 0x0000000400027c02 */ /* 0x000fe40008000f00 */
[----:B--2---:R-:W-:Y:S02]  /*5790*/  MOV R3, UR4 ;  /* 0x0000000400037c02 */ /* 0x004fe40008000f00 */
[----:B------:R-:W-:-:S07]  /*57a0*/  MOV R0, UR5 ;  /* 0x0000000500007c02 */ /* 0x000fce0008000f00 */
.L_x_97:
[----:B--2---:R2:W3:Y:S02]  /*57b0*/  SYNCS.PHASECHK.TRANS64.TRYWAIT P0, [R0+URZ+0x30], R3 ;  /* 0x00003003000075a7 */ /* 0x0044e400080011ff */
[----:B---3--:R-:W-:Y:S05]  /*57c0*/  @!P0 NANOSLEEP.SYNCS 0x989680 ;  /* 0x009896800000895d */ /* 0x008fea0003900000 */
[----:B------:R-:W3:Y:S02]  /*57d0*/  @!P0 SYNCS.PHASECHK.TRANS64 P0, [R0+URZ+0x30], R3 ;  /* 0x00003003000085a7 */ /* 0x000ee400080010ff */
[----:B---3--:R-:W-:Y:S05]  /*57e0*/  @!P0 BRA `(.L_x_97) ;  /* 0xfffffffc00f08947 */ /* 0x008fea000383ffff */
[----:B------:R-:W-:Y:S05]  /*57f0*/  BRA `(.L_x_98) ;  /* 0xffffffc400407947 */ /* 0x000fea000383ffff */
.L_x_36:
[----:B------:R-:W-:-:S07]  /*5800*/  MOV R2, UR12 ;  /* 0x0000000c00027c02 */ /* 0x000fce0008000f00 */
.L_x_99:
[----:B--2---:R2:W3:Y:S02]  /*5810*/  SYNCS.PHASECHK.TRANS64.TRYWAIT P0, [R2+URZ+0x70], RZ ;  /* 0x000070ff020075a7 */ /* 0x0044e400080011ff */
[----:B---3--:R-:W-:Y:S05]  /*5820*/  @!P0 NANOSLEEP.SYNCS 0x989680 ;  /* 0x009896800000895d */ /* 0x008fea0003900000 */
[----:B------:R-:W3:Y:S02]  /*5830*/  @!P0 SYNCS.PHASECHK.TRANS64 P0, [R2+URZ+0x70], RZ ;  /* 0x000070ff020085a7 */ /* 0x000ee400080010ff */
[----:B---3--:R-:W-:Y:S05]  /*5840*/  @!P0 BRA `(.L_x_99) ;  /* 0xfffffffc00f08947 */ /* 0x008fea000383ffff */
[----:B------:R-:W-:Y:S05]  /*5850*/  BRA `(.L_x_100) ;  /* 0xffffffc400607947 */ /* 0x000fea000383ffff */
.L_x_39:
[----:B------:R-:W-:Y:S02]  /*5860*/  MOV R2, UR13 ;  /* 0x0000000d00027c02 */ /* 0x000fe40008000f00 */
[----:B------:R-:W-:Y:S02]  /*5870*/  MOV R3, UR13 ;  /* 0x0000000d00037c02 */ /* 0x000fe40008000f00 */
[----:B------:R-:W-:-:S07]  /*5880*/  MOV R0, UR12 ;  /* 0x0000000c00007c02 */ /* 0x000fce0008000f00 */
.L_x_101:
[----:B-1----:R1:W2:Y:S02]  /*5890*/  SYNCS.PHASECHK.TRANS64.TRYWAIT P0, [R0+URZ+0x68], R3 ;  /* 0x00006803000075a7 */ /* 0x0022a400080011ff */
[----:B--2---:R-:W-:Y:S05]  /*58a0*/  @!P0 NANOSLEEP.SYNCS 0x989680 ;  /* 0x009896800000895d */ /* 0x004fea0003900000 */
[----:B------:R-:W2:Y:S02]  /*58b0*/  @!P0 SYNCS.PHASECHK.TRANS64 P0, [R0+URZ+0x68], R3 ;  /* 0x00006803000085a7 */ /* 0x000ea400080010ff */
[----:B--2---:R-:W-:Y:S05]  /*58c0*/  @!P0 BRA `(.L_x_101) ;  /* 0xfffffffc00f08947 */ /* 0x004fea000383ffff */
[----:B------:R-:W-:Y:S05]  /*58d0*/  BRA `(.L_x_38) ;  /* 0xffffffc800b47947 */ /* 0x000fea000383ffff */
.L_x_42:
[----:B------:R-:W-:Y:S02]  /*58e0*/  MOV R2, UR25 ;  /* 0x0000001900027c02 */ /* 0x000fe40008000f00 */
[----:B------:R-:W-:Y:S02]  /*58f0*/  MOV R3, UR25 ;  /* 0x0000001900037c02 */ /* 0x000fe40008000f00 */
[----:B------:R-:W-:Y:S07]  /*5900*/  MOV R0, UR13 ;  /* 0x0000000d00007c02 */ /* 0x000fee0008000f00 */
.L_x_102:
[----:B-1----:R1:W2:Y:S02]  /*5910*/  SYNCS.PHASECHK.TRANS64.TRYWAIT P0, [R0+URZ], R3 ;  /* 0x00000003000075a7 */ /* 0x0022a400080011ff */
[----:B--2---:R-:W-:Y:S05]  /*5920*/  @!P0 NANOSLEEP.SYNCS 0x989680 ;  /* 0x009896800000895d */ /* 0x004fea0003900000 */
[----:B------:R-:W2:Y:S02]  /*5930*/  @!P0 SYNCS.PHASECHK.TRANS64 P0, [R0+URZ], R3 ;  /* 0x00000003000085a7 */ /* 0x000ea400080010ff */
[----:B--2---:R-:W-:Y:S05]  /*5940*/  @!P0 BRA `(.L_x_102) ;  /* 0xfffffffc00f08947 */ /* 0x004fea000383ffff */
[----:B------:R-:W-:Y:S05]  /*5950*/  BRA `(.L_x_41) ;  /* 0xffffffcc00107947 */ /* 0x000fea000383ffff */
.L_x_45:
[-C--:B------:R-:W-:Y:S02]  /*5960*/  MOV R6, R3.reuse ;  /* 0x0000000300067202 */ /* 0x080fe40000000f00 */
[----:B------:R-:W-:-:S07]  /*5970*/  MOV R7, R3 ;  /* 0x0000000300077202 */ /* 0x000fce0000000f00 */
.L_x_103:
[----:B-1----:R1:W2:Y:S02]  /*5980*/  SYNCS.PHASECHK.TRANS64.TRYWAIT P0, [R2+URZ+0x70], R7 ;  /* 0x00007007020075a7 */ /* 0x0022a400080011ff */
[----:B--2---:R-:W-:Y:S05]  /*5990*/  @!P0 NANOSLEEP.SYNCS 0x989680 ;  /* 0x009896800000895d */ /* 0x004fea0003900000 */
[----:B------:R-:W2:Y:S02]  /*59a0*/  @!P0 SYNCS.PHASECHK.TRANS64 P0, [R2+URZ+0x70], R7 ;  /* 0x00007007020085a7 */ /* 0x000ea400080010ff */
[----:B--2---:R-:W-:Y:S05]  /*59b0*/  @!P0 BRA `(.L_x_103) ;  /* 0xfffffffc00f08947 */ /* 0x004fea000383ffff */
[----:B------:R-:W-:Y:S05]  /*59c0*/  BRA `(.L_x_104) ;  /* 0xffffffcc00987947 */ /* 0x000fea000383ffff */
.L_x_60:
[----:B------:R-:W-:-:S07]  /*59d0*/  MOV R15, R14 ;  /* 0x0000000e000f7202 */ /* 0x000fce0000000f00 */
.L_x_105:
[----:B-1----:R1:W2:Y:S02]  /*59e0*/  SYNCS.PHASECHK.TRANS64.TRYWAIT P0, [R3+URZ], R15 ;  /* 0x0000000f030075a7 */ /* 0x0022a400080011ff */
[----:B--2---:R-:W-:Y:S05]  /*59f0*/  @!P0 NANOSLEEP.SYNCS 0x989680 ;  /* 0x009896800000895d */ /* 0x004fea0003900000 */
[----:B------:R-:W2:Y:S02]  /*5a00*/  @!P0 SYNCS.PHASECHK.TRANS64 P0, [R3+URZ], R15 ;  /* 0x0000000f030085a7 */ /* 0x000ea400080010ff */
[----:B--2---:R-:W-:Y:S05]  /*5a10*/  @!P0 BRA `(.L_x_105) ;  /* 0xfffffffc00f08947 */ /* 0x004fea000383ffff */
[----:B------:R-:W-:Y:S05]  /*5a20*/  BRA `(.L_x_59) ;  /* 0xffffffd4005c7947 */ /* 0x000fea000383ffff */
.L_x_63:
[----:B------:R-:W-:-:S07]  /*5a30*/  MOV R9, R8 ;  /* 0x0000000800097202 */ /* 0x000fce0000000f00 */
.L_x_106:
[----:B-1----:R1:W2:Y:S02]  /*5a40*/  SYNCS.PHASECHK.TRANS64.TRYWAIT P0, [R3+URZ], R9 ;  /* 0x00000009030075a7 */ /* 0x0022a400080011ff */
[----:B--2---:R-:W-:Y:S05]  /*5a50*/  @!P0 NANOSLEEP.SYNCS 0x989680 ;  /* 0x009896800000895d */ /* 0x004fea0003900000 */
[----:B------:R-:W2:Y:S02]  /*5a60*/  @!P0 SYNCS.PHASECHK.TRANS64 P0, [R3+URZ], R9 ;  /* 0x00000009030085a7 */ /* 0x000ea400080010ff */
[----:B--2---:R-:W-:Y:S05]  /*5a70*/  @!P0 BRA `(.L_x_106) ;  /* 0xfffffffc00f08947 */ /* 0x004fea000383ffff */
[----:B------:R-:W-:Y:S05]  /*5a80*/  BRA `(.L_x_62) ;  /* 0xffffffd400c47947 */ /* 0x000fea000383ffff */
.L_x_64:
[----:B-1----:R1:W2:Y:S02]  /*5a90*/  SYNCS.PHASECHK.TRANS64.TRYWAIT P0, [R87+URZ+0x70], RZ ;  /* 0x000070ff570075a7 */ /* 0x0022a400080011ff */
[----:B--2---:R-:W-:Y:S05]  /*5aa0*/  @!P0 NANOSLEEP.SYNCS 0x989680 ;  /* 0x009896800000895d */ /* 0x004fea0003900000 */
[----:B------:R-:W2:Y:S02]  /*5ab0*/  @!P0 SYNCS.PHASECHK.TRANS64 P0, [R87+URZ+0x70], RZ ;  /* 0x000070ff570085a7 */ /* 0x000ea400080010ff */
[----:B--2---:R-:W-:Y:S05]  /*5ac0*/  @!P0 BRA `(.L_x_64) ;  /* 0xfffffffc00f08947 */ /* 0x004fea000383ffff */
[----:B------:R-:W-:Y:S05]  /*5ad0*/  BRA `(.L_x_107) ;  /* 0xffffffd800287947 */ /* 0x000fea000383ffff */
.L_x_66:
[----:B------:R-:W-:-:S07]  /*5ae0*/  MOV R3, R2 ;  /* 0x0000000200037202 */ /* 0x000fce0000000f00 */
.L_x_108:
[----:B-1----:R1:W2:Y:S02]  /*5af0*/  SYNCS.PHASECHK.TRANS64.TRYWAIT P0, [R87+URZ+0x60], R3 ;  /* 0x00006003570075a7 */ /* 0x0022a400080011ff */
[----:B--2---:R-:W-:Y:S05]  /*5b00*/  @!P0 NANOSLEEP.SYNCS 0x989680 ;  /* 0x009896800000895d */ /* 0x004fea0003900000 */
[----:B------:R-:W2:Y:S02]  /*5b10*/  @!P0 SYNCS.PHASECHK.TRANS64 P0, [R87+URZ+0x60], R3 ;  /* 0x00006003570085a7 */ /* 0x000ea400080010ff */
[----:B--2---:R-:W-:Y:S05]  /*5b20*/  @!P0 BRA `(.L_x_108) ;  /* 0xfffffffc00f08947 */ /* 0x004fea000383ffff */
[----:B------:R-:W-:Y:S05]  /*5b30*/  BRA `(.L_x_109) ;  /* 0xffffffdc00587947 */ /* 0x000fea000383ffff */
.L_x_75:
[----:B------:R-:W-:-:S07]  /*5b40*/  MOV R5, R4 ;  /* 0x0000000400057202 */ /* 0x000fce0000000f00 */
.L_x_110:
[----:B-1----:R1:W2:Y:S02]  /*5b50*/  SYNCS.PHASECHK.TRANS64.TRYWAIT P0, [R3+URZ+0x70], R5 ;  /* 0x00007005030075a7 */ /* 0x0022a400080011ff */
[----:B--2---:R-:W-:Y:S05]  /*5b60*/  @!P0 NANOSLEEP.SYNCS 0x989680 ;  /* 0x009896800000895d */ /* 0x004fea0003900000 */
[----:B------:R-:W2:Y:S02]  /*5b70*/  @!P0 SYNCS.PHASECHK.TRANS64 P0, [R3+URZ+0x70], R5 ;  /* 0x00007005030085a7 */ /* 0x000ea400080010ff */
[----:B--2---:R-:W-:Y:S05]  /*5b80*/  @!P0 BRA `(.L_x_110) ;  /* 0xfffffffc00f08947 */ /* 0x004fea000383ffff */
[----:B------:R-:W-:Y:S05]  /*5b90*/  BRA `(.L_x_111) ;  /* 0xfffffff000a47947 */ /* 0x000fea000383ffff */
.L_x_82:
[----:B--2---:R2:W3:Y:S02]  /*5ba0*/  SYNCS.PHASECHK.TRANS64.TRYWAIT P0, [R87+URZ+0x90], RZ ;  /* 0x000090ff570075a7 */ /* 0x0044e400080011ff */
[----:B---3--:R-:W-:Y:S05]  /*5bb0*/  @!P0 NANOSLEEP.SYNCS 0x989680 ;  /* 0x009896800000895d */ /* 0x008fea0003900000 */
[----:B------:R-:W3:Y:S02]  /*5bc0*/  @!P0 SYNCS.PHASECHK.TRANS64 P0, [R87+URZ+0x90], RZ ;  /* 0x000090ff570085a7 */ /* 0x000ee400080010ff */
[----:B---3--:R-:W-:Y:S05]  /*5bd0*/  @!P0 BRA `(.L_x_82) ;  /* 0xfffffffc00f08947 */ /* 0x008fea000383ffff */
[----:B------:R-:W-:Y:S05]  /*5be0*/  BRA `(.L_x_112) ;  /* 0xfffffff400587947 */ /* 0x000fea000383ffff */
        .weak           $__internal_0_$__cuda_sm10x_tcgen05_guardrail_trap_col_being_dealloced_not_returned_by_alloc
        .type           $__internal_0_$__cuda_sm10x_tcgen05_guardrail_trap_col_being_dealloced_not_returned_by_alloc,@function
        .size           $__internal_0_$__cuda_sm10x_tcgen05_guardrail_trap_col_being_dealloced_not_returned_by_alloc,($__internal_1_$__cuda_sm10x_tcgen05_guardrail_trap_phase_invalid_during_alloc - $__internal_0_$__cuda_sm10x_tcgen05_guardrail_trap_col_being_dealloced_not_returned_by_alloc)
$__internal_0_$__cuda_sm10x_tcgen05_guardrail_trap_col_being_dealloced_not_returned_by_alloc:
[----:B------:R-:W-:Y:S05]  /*5bf0*/  BPT.TRAP 0x1 ;  /* 0x000000040000795c */ /* 0x000fea0000300000 */
[----:B------:R-:W-:-:S04]  /*5c00*/  HFMA2 R3, -RZ, RZ, 0, 0 ;  /* 0x00000000ff037431 */ /* 0x000fc800000001ff */
[----:B------:R-:W-:Y:S05]  /*5c10*/  RET.REL.NODEC R2 `(kernel_cutlass_kernel_cudnngrouped_gemmgrouped_gemm_swiglugrouped_gemm_swiglu_quantBlockScaledContiguousGroupedGemmKernel_object_at__TiledMMA_ThrLayoutVMNK21111000_PermutationMNK____MMAAt_0) ;  /* 0xffffffa002f87950 */ /* 0x000fea0003c3ffff */
        .weak           $__internal_1_$__cuda_sm10x_tcgen05_guardrail_trap_phase_invalid_during_alloc
        .type           $__internal_1_$__cuda_sm10x_tcgen05_guardrail_trap_phase_invalid_during_alloc,@function
        .size           $__internal_1_$__cuda_sm10x_tcgen05_guardrail_trap_phase_invalid_during_alloc,($__internal_2_$__cuda_sm10x_tcgen05_guardrail_trap_unallocated_columns_being_dealloced - $__internal_1_$__cuda_sm10x_tcgen05_guardrail_trap_phase_invalid_during_alloc)
$__internal_1_$__cuda_sm10x_tcgen05_guardrail_trap_phase_invalid_during_alloc:
[----:B------:R-:W-:Y:S05]  /*5c20*/  BPT.TRAP 0x1 ;  /* 0x000000040000795c */ /* 0x000fea0000300000 */
[----:B------:R-:W-:-:S04]  /*5c30*/  MOV R3, 0x0 ;  /* 0x0000000000037802 */ /* 0x000fc80000000f00 */
[----:B------:R-:W-:Y:S05]  /*5c40*/  RET.REL.NODEC R2 `(kernel_cutlass_kernel_cudnngrouped_gemmgrouped_gemm_swiglugrouped_gemm_swiglu_quantBlockScaledContiguousGroupedGemmKernel_object_at__TiledMMA_ThrLayoutVMNK21111000_PermutationMNK____MMAAt_0) ;  /* 0xffffffa002ec7950 */ /* 0x000fea0003c3ffff */
        .weak           $__internal_2_$__cuda_sm10x_tcgen05_guardrail_trap_unallocated_columns_being_dealloced
        .type           $__internal_2_$__cuda_sm10x_tcgen05_guardrail_trap_unallocated_columns_being_dealloced,@function
        .size           $__internal_2_$__cuda_sm10x_tcgen05_guardrail_trap_unallocated_columns_being_dealloced,(.L_x_116 - $__internal_2_$__cuda_sm10x_tcgen05_guardrail_trap_unallocated_columns_being_dealloced)
$__internal_2_$__cuda_sm10x_tcgen05_guardrail_trap_unallocated_columns_being_dealloced:
[----:B------:R-:W-:Y:S05]  /*5c50*/  BPT.TRAP 0x1 ;  /* 0x000000040000795c */ /* 0x000fea0000300000 */
[----:B------:R-:W-:-:S04]  /*5c60*/  HFMA2 R3, -RZ, RZ, 0, 0 ;  /* 0x00000000ff037431 */ /* 0x000fc800000001ff */
[----:B------:R-:W-:Y:S05]  /*5c70*/  RET.REL.NODEC R2 `(kernel_cutlass_kernel_cudnngrouped_gemmgrouped_gemm_swiglugrouped_gemm_swiglu_quantBlockScaledContiguousGroupedGemmKernel_object_at__TiledMMA_ThrLayoutVMNK21111000_PermutationMNK____MMAAt_0) ;  /* 0xffffffa002e07950 */ /* 0x000fea0003c3ffff */
.L_x_113:
[----:B------:R-:W-:-:S00]  /*5c80*/  BRA `(.L_x_113) ;  /* 0xfffffffc00fc7947 */ /* 0x000fc0000383ffff */
[----:B------:R-:W-:-:S00]  /*5c90*/  NOP ;  /* 0x0000000000007918 */ /* 0x000fc00000000000 */
        /* <DEDUP_REMOVED lines=14> */
.L_x_116:


//--------------------- .nv.shared.kernel_cutlass_kernel_cudnngrouped_gemmgrouped_gemm_swiglugrouped_gemm_swiglu_quantBlockScaledContiguousGroupedGemmKernel_object_at__TiledMMA_ThrLayoutVMNK21111000_PermutationMNK____MMAAt_0 --------------------------
	.section	.nv.shared.kernel_cutlass_kernel_cudnngrouped_gemmgrouped_gemm_swiglugrouped_gemm_swiglu_quantBlockScaledContiguousGroupedGemmKernel_object_at__TiledMMA_ThrLayoutVMNK21111000_PermutationMNK____MMAAt_0,"aw",@nobits
	.sectionflags	@""
	.align	1024
	.zero		1024


//--------------------- .nv.shared.reserved.0     --------------------------
	.section	.nv.shared.reserved.0,"aw",@nobits
	.align	8
	.weak		__nv_reservedSMEM_offset_0_alias
	.size		__nv_reservedSMEM_offset_0_alias, 0, 64
	.other		__nv_reservedSMEM_offset_0_alias,@"STO_CUDA_RESERVED_SHARED STV_DEFAULT"
__nv_reservedSMEM_offset_0_alias:
	.zero		0
.nv.shared.reserved.0:
	.zero		64
	.weak		__nv_reservedSMEM_allocation_phase
	.type		__nv_reservedSMEM_allocation_phase,@object
	.size		__nv_reservedSMEM_allocation_phase,(.L_0 - __nv_reservedSMEM_allocation_phase)
__nv_reservedSMEM_allocation_phase:
	.zero		1
.L_0:
	.zero		7
	.weak		__nv_reservedSMEM_devtool_atexit_pc
	.type		__nv_reservedSMEM_devtool_atexit_pc,@object
	.size		__nv_reservedSMEM_devtool_atexit_pc,(__nv_reservedSMEM_allocation_mask - __nv_reservedSMEM_devtool_atexit_pc)
__nv_reservedSMEM_devtool_atexit_pc:
	.zero		8
	.weak		__nv_reservedSMEM_allocation_mask
	.type		__nv_reservedSMEM_allocation_mask,@object
	.size		__nv_reservedSMEM_allocation_mask,(.L_2 - __nv_reservedSMEM_allocation_mask)
__nv_reservedSMEM_allocation_mask:
	.zero		4
.L_2:
	.zero		4
	.weak		__nv_reservedSMEM_tmem_allocation_pipeline_mbarrier
	.type		__nv_reservedSMEM_tmem_allocation_pipeline_mbarrier,@object
	.size		__nv_reservedSMEM_tmem_allocation_pipeline_mbarrier,(__nv_reservedSMEM_tmem_allocation_pipeline_mbarrier_parity - __nv_reservedSMEM_tmem_allocation_pipeline_mbarrier)
__nv_reservedSMEM_tmem_allocation_pipeline_mbarrier:
	.zero		8
	.weak		__nv_reservedSMEM_tmem_allocation_pipeline_mbarrier_parity
	.type		__nv_reservedSMEM_tmem_allocation_pipeline_mbarrier_parity,@object
	.size		__nv_reservedSMEM_tmem_allocation_pipeline_mbarrier_parity,(.L_4 - __nv_reservedSMEM_tmem_allocation_pipeline_mbarrier_parity)
__nv_reservedSMEM_tmem_allocation_pipeline_mbarrier_parity:
	.zero		4
.L_4:


//--------------------- .nv.constant0.kernel_cutlass_kernel_cudnngrouped_gemmgrouped_gemm_swiglugrouped_gemm_swiglu_quantBlockScaledContiguousGroupedGemmKernel_object_at__TiledMMA_ThrLayoutVMNK21111000_PermutationMNK____MMAAt_0 --------------------------
	.section	.nv.constant0.kernel_cutlass_kernel_cudnngrouped_gemmgrouped_gemm_swiglugrouped_gemm_swiglu_quantBlockScaledContiguousGroupedGemmKernel_object_at__TiledMMA_ThrLayoutVMNK21111000_PermutationMNK____MMAAt_0,"a",@progbits
	.sectionflags	@""
	.align	4
.nv.constant0.kernel_cutlass_kernel_cudnngrouped_gemmgrouped_gemm_swiglugrouped_gemm_swiglu_quantBlockScaledContiguousGroupedGemmKernel_object_at__TiledMMA_ThrLayoutVMNK21111000_PermutationMNK____MMAAt_0:
	.zero		1924


//--------------------- SYMBOLS --------------------------

	.type		.nv.reservedSmem.offset0,@object
	.size		.nv.reservedSmem.offset0,0x4
	.type		.nv.reservedSmem.cap,@object
	.size		.nv.reservedSmem.cap,0x4
